	.target	sm_100a

	.elftype	@"ET_EXEC"


//--------------------- .note.nv.tkinfo           --------------------------
	.section	.note.nv.tkinfo,"",@"SHT_NOTE"
	.sectionflags	@"SHF_NOTE_NV_TKINFO"
	.tkinfo
        /*0018*/ 	.word	0x00000002
        /*0030*/ 	.string	""
        /*0030*/ 	.string	"ptxas"
        /*0030*/ 	.string	"Cuda compilation tools, release 13.0, V13.0.88"
        /*0030*/ 	.string	"Build cuda_13.0.r13.0/compiler.36424714_0"
        /*0030*/ 	.string	"-arch sm_100a -m 64 "



//--------------------- .note.nv.cuinfo           --------------------------
	.section	.note.nv.cuinfo,"",@"SHT_NOTE"
	.sectionflags	@"SHF_NOTE_NV_CUINFO"
        /*0018*/ 	.short	0x0002
        /*001a*/ 	.short	0x0064
        /*001c*/ 	.short	0x0082
	.zero		2


//--------------------- .nv.info                  --------------------------
	.section	.nv.info,"",@"SHT_CUDA_INFO"
	.align	4


	//----- nvinfo : EIATTR_REGCOUNT
	.align		4
        /*0000*/ 	.byte	0x04, 0x2f
        /*0002*/ 	.short	(.L_19 - .L_18)
	.align		4
.L_18:
        /*0004*/ 	.word	index@(_ZN7cutlass13device_kernelINS_4gemm6kernel13GemmUniversalIN4cute5tupleIJiiiiEEENS1_10collective13CollectiveMmaINS1_46MainloopSm100TmaUmmaWarpSpecializedBlockScaledILi9ELi2ELi2ENS5_IJNS4_1CILi2EEESB_NSA_ILi1EEEEEEEENS5_IJNSA_ILi256EEENSA_ILi64EEENSA_ILi128EEEEEENS5_IJNS_12float_e4m3_tENS_13float_ue8m0_tEEEENS5_IJNS5_IJlSC_lEEENS4_6LayoutINS5_IJNS5_IJNS5_IJNSA_ILi32EEENSA_ILi4EEEEEEiEEESR_NS5_IJSC_iEEEEEENS5_IJNS5_IJNS5_IJNSA_ILi16EEESP_EEEiEEENS5_IJNS5_IJNSA_ILi0EEESC_EEENSA_ILi512EEEEEENS5_IJSX_iEEEEEEEEEEESL_S14_NS4_8TiledMMAINS4_8MMA_AtomIJNS4_27SM100_MMA_MXF8F6F4_2x1SM_SSISJ_SJ_fSK_Li256ELi64ELNS4_4UMMA5MajorE0ELS19_0ELNS18_7ScaleInE0ELS1A_0EEEEEENSN_INS5_IJSC_SC_SC_EEENS5_IJSX_SX_SX_EEEEENS5_IJNS4_10UnderscoreES1G_S1G_EEEEENS5_IJNS4_28SM100_TMA_2SM_LOAD_MULTICASTES1J_EEENS5_IJNS4_14ComposedLayoutINS4_7SwizzleILi3ELi4ELi3EEENS4_18smem_ptr_flag_bitsILi8EEENSN_INS5_IJNSA_ILi8EEESH_EEENS5_IJSH_SC_EEEEEEENSN_INS5_IJNS5_IJNS5_IJSQ_SC_EEENS5_IJSO_SC_EEEEEESC_NS5_IJSP_SC_EEEEEENS5_IJNS5_IJNS5_IJSV_SZ_EEESY_EEESX_NS5_IJSC_SZ_EEEEEEEEEEEvNS4_8identityENS5_IJNS4_18SM100_TMA_2SM_LOADES1J_EEES25_vS26_EENS_8epilogue10collective18CollectiveEpilogueINS2A_23Sm100TmaWarpSpecializedILi3ELi2ELi32ELb1ELb0EEEJNS5_IJSH_SG_SH_EEENS5_IJNSN_ISH_SC_EENSN_ISO_SC_EEEEENS_10bfloat16_tESM_S2J_SM_NS2A_6fusion15FusionCallbacksIS2E_NS2K_17LinearCombinationIS2J_fS2J_fLNS_15FloatRoundStyleE2EEES2F_S2I_JEEENS4_5SM1004TMEM4LOAD26SM100_TMEM_LOAD_32dp32b32xENS4_13SM90_TMA_LOADENS1L_INS1M_ILi2ELi4ELi3EEENS1O_ILi16EEENSN_INS5_IJS1Q_SO_EEES1W_EEEENS4_39AutoVectorizingCopyWithAssumedAlignmentILi128EEENS4_14SM90_TMA_STOREES2Z_S31_S31_EEEvvEEEEvNT_6ParamsE)
        /*0008*/ 	.word	0x00000078


	//----- nvinfo : EIATTR_FRAME_SIZE
	.align		4
.L_19:
        /*000c*/ 	.byte	0x04, 0x11
        /*000e*/ 	.short	(.L_21 - .L_20)
	.align		4
.L_20:
        /*0010*/ 	.word	index@($__internal_2_$__cuda_sm10x_tcgen05_guardrail_trap_unallocated_columns_being_dealloced)
        /*0014*/ 	.word	0x00000000


	//----- nvinfo : EIATTR_FRAME_SIZE
	.align		4
.L_21:
        /*0018*/ 	.byte	0x04, 0x11
        /*001a*/ 	.short	(.L_23 - .L_22)
	.align		4
.L_22:
        /*001c*/ 	.word	index@($__internal_1_$__cuda_sm10x_tcgen05_guardrail_trap_phase_invalid_during_alloc)
        /*0020*/ 	.word	0x00000000


	//----- nvinfo : EIATTR_FRAME_SIZE
	.align		4
.L_23:
        /*0024*/ 	.byte	0x04, 0x11
        /*0026*/ 	.short	(.L_25 - .L_24)
	.align		4
.L_24:
        /*0028*/ 	.word	index@($__internal_0_$__cuda_sm10x_tcgen05_guardrail_trap_col_being_dealloced_not_returned_by_alloc)
        /*002c*/ 	.word	0x00000000


	//----- nvinfo : EIATTR_FRAME_SIZE
	.align		4
.L_25:
        /*0030*/ 	.byte	0x04, 0x11
        /*0032*/ 	.short	(.L_27 - .L_26)
	.align		4
.L_26:
        /*0034*/ 	.word	index@(_ZN7cutlass13device_kernelINS_4gemm6kernel13GemmUniversalIN4cute5tupleIJiiiiEEENS1_10collective13CollectiveMmaINS1_46MainloopSm100TmaUmmaWarpSpecializedBlockScaledILi9ELi2ELi2ENS5_IJNS4_1CILi2EEESB_NSA_ILi1EEEEEEEENS5_IJNSA_ILi256EEENSA_ILi64EEENSA_ILi128EEEEEENS5_IJNS_12float_e4m3_tENS_13float_ue8m0_tEEEENS5_IJNS5_IJlSC_lEEENS4_6LayoutINS5_IJNS5_IJNS5_IJNSA_ILi32EEENSA_ILi4EEEEEEiEEESR_NS5_IJSC_iEEEEEENS5_IJNS5_IJNS5_IJNSA_ILi16EEESP_EEEiEEENS5_IJNS5_IJNSA_ILi0EEESC_EEENSA_ILi512EEEEEENS5_IJSX_iEEEEEEEEEEESL_S14_NS4_8TiledMMAINS4_8MMA_AtomIJNS4_27SM100_MMA_MXF8F6F4_2x1SM_SSISJ_SJ_fSK_Li256ELi64ELNS4_4UMMA5MajorE0ELS19_0ELNS18_7ScaleInE0ELS1A_0EEEEEENSN_INS5_IJSC_SC_SC_EEENS5_IJSX_SX_SX_EEEEENS5_IJNS4_10UnderscoreES1G_S1G_EEEEENS5_IJNS4_28SM100_TMA_2SM_LOAD_MULTICASTES1J_EEENS5_IJNS4_14ComposedLayoutINS4_7SwizzleILi3ELi4ELi3EEENS4_18smem_ptr_flag_bitsILi8EEENSN_INS5_IJNSA_ILi8EEESH_EEENS5_IJSH_SC_EEEEEEENSN_INS5_IJNS5_IJNS5_IJSQ_SC_EEENS5_IJSO_SC_EEEEEESC_NS5_IJSP_SC_EEEEEENS5_IJNS5_IJNS5_IJSV_SZ_EEESY_EEESX_NS5_IJSC_SZ_EEEEEEEEEEEvNS4_8identityENS5_IJNS4_18SM100_TMA_2SM_LOADES1J_EEES25_vS26_EENS_8epilogue10collective18CollectiveEpilogueINS2A_23Sm100TmaWarpSpecializedILi3ELi2ELi32ELb1ELb0EEEJNS5_IJSH_SG_SH_EEENS5_IJNSN_ISH_SC_EENSN_ISO_SC_EEEEENS_10bfloat16_tESM_S2J_SM_NS2A_6fusion15FusionCallbacksIS2E_NS2K_17LinearCombinationIS2J_fS2J_fLNS_15FloatRoundStyleE2EEES2F_S2I_JEEENS4_5SM1004TMEM4LOAD26SM100_TMEM_LOAD_32dp32b32xENS4_13SM90_TMA_LOADENS1L_INS1M_ILi2ELi4ELi3EEENS1O_ILi16EEENSN_INS5_IJS1Q_SO_EEES1W_EEEENS4_39AutoVectorizingCopyWithAssumedAlignmentILi128EEENS4_14SM90_TMA_STOREES2Z_S31_S31_EEEvvEEEEvNT_6ParamsE)
        /*0038*/ 	.word	0x00000000


	//----- nvinfo : EIATTR_MIN_STACK_SIZE
	.align		4
.L_27:
        /*003c*/ 	.byte	0x04, 0x12
        /*003e*/ 	.short	(.L_29 - .L_28)
	.align		4
.L_28:
        /*0040*/ 	.word	index@(_ZN7cutlass13device_kernelINS_4gemm6kernel13GemmUniversalIN4cute5tupleIJiiiiEEENS1_10collective13CollectiveMmaINS1_46MainloopSm100TmaUmmaWarpSpecializedBlockScaledILi9ELi2ELi2ENS5_IJNS4_1CILi2EEESB_NSA_ILi1EEEEEEEENS5_IJNSA_ILi256EEENSA_ILi64EEENSA_ILi128EEEEEENS5_IJNS_12float_e4m3_tENS_13float_ue8m0_tEEEENS5_IJNS5_IJlSC_lEEENS4_6LayoutINS5_IJNS5_IJNS5_IJNSA_ILi32EEENSA_ILi4EEEEEEiEEESR_NS5_IJSC_iEEEEEENS5_IJNS5_IJNS5_IJNSA_ILi16EEESP_EEEiEEENS5_IJNS5_IJNSA_ILi0EEESC_EEENSA_ILi512EEEEEENS5_IJSX_iEEEEEEEEEEESL_S14_NS4_8TiledMMAINS4_8MMA_AtomIJNS4_27SM100_MMA_MXF8F6F4_2x1SM_SSISJ_SJ_fSK_Li256ELi64ELNS4_4UMMA5MajorE0ELS19_0ELNS18_7ScaleInE0ELS1A_0EEEEEENSN_INS5_IJSC_SC_SC_EEENS5_IJSX_SX_SX_EEEEENS5_IJNS4_10UnderscoreES1G_S1G_EEEEENS5_IJNS4_28SM100_TMA_2SM_LOAD_MULTICASTES1J_EEENS5_IJNS4_14ComposedLayoutINS4_7SwizzleILi3ELi4ELi3EEENS4_18smem_ptr_flag_bitsILi8EEENSN_INS5_IJNSA_ILi8EEESH_EEENS5_IJSH_SC_EEEEEEENSN_INS5_IJNS5_IJNS5_IJSQ_SC_EEENS5_IJSO_SC_EEEEEESC_NS5_IJSP_SC_EEEEEENS5_IJNS5_IJNS5_IJSV_SZ_EEESY_EEESX_NS5_IJSC_SZ_EEEEEEEEEEEvNS4_8identityENS5_IJNS4_18SM100_TMA_2SM_LOADES1J_EEES25_vS26_EENS_8epilogue10collective18CollectiveEpilogueINS2A_23Sm100TmaWarpSpecializedILi3ELi2ELi32ELb1ELb0EEEJNS5_IJSH_SG_SH_EEENS5_IJNSN_ISH_SC_EENSN_ISO_SC_EEEEENS_10bfloat16_tESM_S2J_SM_NS2A_6fusion15FusionCallbacksIS2E_NS2K_17LinearCombinationIS2J_fS2J_fLNS_15FloatRoundStyleE2EEES2F_S2I_JEEENS4_5SM1004TMEM4LOAD26SM100_TMEM_LOAD_32dp32b32xENS4_13SM90_TMA_LOADENS1L_INS1M_ILi2ELi4ELi3EEENS1O_ILi16EEENSN_INS5_IJS1Q_SO_EEES1W_EEEENS4_39AutoVectorizingCopyWithAssumedAlignmentILi128EEENS4_14SM90_TMA_STOREES2Z_S31_S31_EEEvvEEEEvNT_6ParamsE)
        /*0044*/ 	.word	0x00000000
.L_29:


//--------------------- .nv.compat                --------------------------
	.section	.nv.compat,"",@"SHT_CUDA_COMPAT_INFO"
	.align	4
        /*0000*/ 	.byte	0x02, 0x09, 0x01, 0x00, 0x02, 0x02, 0x02, 0x00, 0x02, 0x05, 0x05, 0x00, 0x03, 0x07, 0x01, 0x01
        /*0010*/ 	.byte	0x02, 0x03, 0x01, 0x00, 0x02, 0x06, 0x01, 0x00, 0x04, 0x0b, 0x08, 0x00, 0x09, 0x00, 0x00, 0x00
        /*0020*/ 	.byte	0x00, 0x00, 0x00, 0x00


//--------------------- .nv.info._ZN7cutlass13device_kernelINS_4gemm6kernel13GemmUniversalIN4cute5tupleIJiiiiEEENS1_10collective13CollectiveMmaINS1_46MainloopSm100TmaUmmaWarpSpecializedBlockScaledILi9ELi2ELi2ENS5_IJNS4_1CILi2EEESB_NSA_ILi1EEEEEEEENS5_IJNSA_ILi256EEENSA_ILi64EEENSA_ILi128EEEEEENS5_IJNS_12float_e4m3_tENS_13float_ue8m0_tEEEENS5_IJNS5_IJlSC_lEEENS4_6LayoutINS5_IJNS5_IJNS5_IJNSA_ILi32EEENSA_ILi4EEEEEEiEEESR_NS5_IJSC_iEEEEEENS5_IJNS5_IJNS5_IJNSA_ILi16EEESP_EEEiEEENS5_IJNS5_IJNSA_ILi0EEESC_EEENSA_ILi512EEEEEENS5_IJSX_iEEEEEEEEEEESL_S14_NS4_8TiledMMAINS4_8MMA_AtomIJNS4_27SM100_MMA_MXF8F6F4_2x1SM_SSISJ_SJ_fSK_Li256ELi64ELNS4_4UMMA5MajorE0ELS19_0ELNS18_7ScaleInE0ELS1A_0EEEEEENSN_INS5_IJSC_SC_SC_EEENS5_IJSX_SX_SX_EEEEENS5_IJNS4_10UnderscoreES1G_S1G_EEEEENS5_IJNS4_28SM100_TMA_2SM_LOAD_MULTICASTES1J_EEENS5_IJNS4_14ComposedLayoutINS4_7SwizzleILi3ELi4ELi3EEENS4_18smem_ptr_flag_bitsILi8EEENSN_INS5_IJNSA_ILi8EEESH_EEENS5_IJSH_SC_EEEEEEENSN_INS5_IJNS5_IJNS5_IJSQ_SC_EEENS5_IJSO_SC_EEEEEESC_NS5_IJSP_SC_EEEEEENS5_IJNS5_IJNS5_IJSV_SZ_EEESY_EEESX_NS5_IJSC_SZ_EEEEEEEEEEEvNS4_8identityENS5_IJNS4_18SM100_TMA_2SM_LOADES1J_EEES25_vS26_EENS_8epilogue10collective18CollectiveEpilogueINS2A_23Sm100TmaWarpSpecializedILi3ELi2ELi32ELb1ELb0EEEJNS5_IJSH_SG_SH_EEENS5_IJNSN_ISH_SC_EENSN_ISO_SC_EEEEENS_10bfloat16_tESM_S2J_SM_NS2A_6fusion15FusionCallbacksIS2E_NS2K_17LinearCombinationIS2J_fS2J_fLNS_15FloatRoundStyleE2EEES2F_S2I_JEEENS4_5SM1004TMEM4LOAD26SM100_TMEM_LOAD_32dp32b32xENS4_13SM90_TMA_LOADENS1L_INS1M_ILi2ELi4ELi3EEENS1O_ILi16EEENSN_INS5_IJS1Q_SO_EEES1W_EEEENS4_39AutoVectorizingCopyWithAssumedAlignmentILi128EEENS4_14SM90_TMA_STOREES2Z_S31_S31_EEEvvEEEEvNT_6ParamsE --------------------------
	.section	.nv.info._ZN7cutlass13device_kernelINS_4gemm6kernel13GemmUniversalIN4cute5tupleIJiiiiEEENS1_10collective13CollectiveMmaINS1_46MainloopSm100TmaUmmaWarpSpecializedBlockScaledILi9ELi2ELi2ENS5_IJNS4_1CILi2EEESB_NSA_ILi1EEEEEEEENS5_IJNSA_ILi256EEENSA_ILi64EEENSA_ILi128EEEEEENS5_IJNS_12float_e4m3_tENS_13float_ue8m0_tEEEENS5_IJNS5_IJlSC_lEEENS4_6LayoutINS5_IJNS5_IJNS5_IJNSA_ILi32EEENSA_ILi4EEEEEEiEEESR_NS5_IJSC_iEEEEEENS5_IJNS5_IJNS5_IJNSA_ILi16EEESP_EEEiEEENS5_IJNS5_IJNSA_ILi0EEESC_EEENSA_ILi512EEEEEENS5_IJSX_iEEEEEEEEEEESL_S14_NS4_8TiledMMAINS4_8MMA_AtomIJNS4_27SM100_MMA_MXF8F6F4_2x1SM_SSISJ_SJ_fSK_Li256ELi64ELNS4_4UMMA5MajorE0ELS19_0ELNS18_7ScaleInE0ELS1A_0EEEEEENSN_INS5_IJSC_SC_SC_EEENS5_IJSX_SX_SX_EEEEENS5_IJNS4_10UnderscoreES1G_S1G_EEEEENS5_IJNS4_28SM100_TMA_2SM_LOAD_MULTICASTES1J_EEENS5_IJNS4_14ComposedLayoutINS4_7SwizzleILi3ELi4ELi3EEENS4_18smem_ptr_flag_bitsILi8EEENSN_INS5_IJNSA_ILi8EEESH_EEENS5_IJSH_SC_EEEEEEENSN_INS5_IJNS5_IJNS5_IJSQ_SC_EEENS5_IJSO_SC_EEEEEESC_NS5_IJSP_SC_EEEEEENS5_IJNS5_IJNS5_IJSV_SZ_EEESY_EEESX_NS5_IJSC_SZ_EEEEEEEEEEEvNS4_8identityENS5_IJNS4_18SM100_TMA_2SM_LOADES1J_EEES25_vS26_EENS_8epilogue10collective18CollectiveEpilogueINS2A_23Sm100TmaWarpSpecializedILi3ELi2ELi32ELb1ELb0EEEJNS5_IJSH_SG_SH_EEENS5_IJNSN_ISH_SC_EENSN_ISO_SC_EEEEENS_10bfloat16_tESM_S2J_SM_NS2A_6fusion15FusionCallbacksIS2E_NS2K_17LinearCombinationIS2J_fS2J_fLNS_15FloatRoundStyleE2EEES2F_S2I_JEEENS4_5SM1004TMEM4LOAD26SM100_TMEM_LOAD_32dp32b32xENS4_13SM90_TMA_LOADENS1L_INS1M_ILi2ELi4ELi3EEENS1O_ILi16EEENSN_INS5_IJS1Q_SO_EEES1W_EEEENS4_39AutoVectorizingCopyWithAssumedAlignmentILi128EEENS4_14SM90_TMA_STOREES2Z_S31_S31_EEEvvEEEEvNT_6ParamsE,"",@"SHT_CUDA_INFO"
	.sectionflags	@""
	.align	4


	//----- nvinfo : EIATTR_CUDA_API_VERSION
	.align		4
        /*0000*/ 	.byte	0x04, 0x37
        /*0002*/ 	.short	(.L_31 - .L_30)
.L_30:
        /*0004*/ 	.word	0x00000082


	//----- nvinfo : EIATTR_KPARAM_INFO
	.align		4
.L_31:
        /*0008*/ 	.byte	0x04, 0x17
        /*000a*/ 	.short	(.L_33 - .L_32)
.L_32:
        /*000c*/ 	.word	0x00000000
        /*0010*/ 	.short	0x0000
        /*0012*/ 	.short	0x0000
        /*0014*/ 	.byte	0x00, 0xf0, 0x01, 0x30


	//----- nvinfo : EIATTR_AT_ENTRY_FRAGMENTS
	.align		4
.L_33:
        /*0018*/ 	.byte	0x04, 0x4f
        /*001a*/ 	.short	(.L_35 - .L_34)


	//   ....[0]....
.L_34:
        /*001c*/ 	.word	0x00000007


	//----- nvinfo : EIATTR_RESERVED_SMEM_USED
	.align		4
.L_35:
        /*0020*/ 	.byte	0x01, 0x41
	.zero		2


	//----- nvinfo : EIATTR_SPARSE_MMA_MASK
	.align		4
        /*0024*/ 	.byte	0x03, 0x50
        /*0026*/ 	.short	0x0000


	//----- nvinfo : EIATTR_TCGEN05_2CTA_USED
	.align		4
        /*0028*/ 	.byte	0x01, 0x52
	.zero		2


	//----- nvinfo : EIATTR_MAXREG_COUNT
	.align		4
        /*002c*/ 	.byte	0x03, 0x1b
        /*002e*/ 	.short	0x00ff


	//----- nvinfo : EIATTR_NUM_BARRIERS
	.align		4
        /*0030*/ 	.byte	0x02, 0x4c
        /*0032*/ 	.byte	0x07
	.zero		1


	//----- nvinfo : EIATTR_EXTERNS
	.align		4
        /*0034*/ 	.byte	0x04, 0x0f
        /*0036*/ 	.short	(.L_37 - .L_36)


	//   ....[0]....
	.align		4
.L_36:
        /*0038*/ 	.word	index@(__assertfail)


	//----- nvinfo : EIATTR_MERCURY_ISA_VERSION
	.align		4
.L_37:
        /*003c*/ 	.byte	0x03, 0x5f
        /*003e*/ 	.short	0x0101


	//----- nvinfo : EIATTR_INT_WARP_WIDE_INSTR_OFFSETS
	.align		4
        /*0040*/ 	.byte	0x04, 0x31
        /*0042*/ 	.short	(.L_39 - .L_38)


	//   ....[0]....
.L_38:
        /*0044*/ 	.word	0x00000eb0


	//   ....[1]....
        /*0048*/ 	.word	0x00000f60


	//   ....[2]....
        /*004c*/ 	.word	0x00005240


	//   ....[3]....
        /*0050*/ 	.word	0x00005260


	//   ....[4]....
        /*0054*/ 	.word	0x00005290


	//   ....[5]....
        /*0058*/ 	.word	0x00005e70


	//   ....[6]....
        /*005c*/ 	.word	0x00005ef0


	//   ....[7]....
        /*0060*/ 	.word	0x00006000


	//   ....[8]....
        /*0064*/ 	.word	0x00006110


	//----- nvinfo : EIATTR_COOP_GROUP_MASK_REGIDS
	.align		4
.L_39:
        /*0068*/ 	.byte	0x04, 0x29
        /*006a*/ 	.short	(.L_41 - .L_40)


	//   ....[0]....
.L_40:
        /*006c*/ 	.word	0xffffffff


	//   ....[1]....
        /*0070*/ 	.word	0xffffffff


	//   ....[2]....
        /*0074*/ 	.word	0xffffffff


	//   ....[3]....
        /*0078*/ 	.word	0xffffffff


	//   ....[4]....
        /*007c*/ 	.word	0xffffffff


	//   ....[5]....
        /*0080*/ 	.word	0xffffffff


	//   ....[6]....
        /*0084*/ 	.word	0xffffffff


	//   ....[7]....
        /*0088*/ 	.word	0xffffffff


	//   ....[8]....
        /*008c*/ 	.word	0xffffffff


	//   ....[9]....
        /*0090*/ 	.word	0xffffffff


	//   ....[10]....
        /*0094*/ 	.word	0xffffffff


	//   ....[11]....
        /*0098*/ 	.word	0xffffffff


	//   ....[12]....
        /*009c*/ 	.word	0xffffffff


	//   ....[13]....
        /*00a0*/ 	.word	0xffffffff


	//----- nvinfo : EIATTR_COOP_GROUP_INSTR_OFFSETS
	.align		4
.L_41:
        /*00a4*/ 	.byte	0x04, 0x28
        /*00a6*/ 	.short	(.L_43 - .L_42)


	//   ....[0]....
.L_42:
        /*00a8*/ 	.word	0x000000b0


	//   ....[1]....
        /*00ac*/ 	.word	0x00000580


	//   ....[2]....
        /*00b0*/ 	.word	0x00000820


	//   ....[3]....
        /*00b4*/ 	.word	0x000009a0


	//   ....[4]....
        /*00b8*/ 	.word	0x00000aa0


	//   ....[5]....
        /*00bc*/ 	.word	0x00000c10


	//   ....[6]....
        /*00c0*/ 	.word	0x00000d70


	//   ....[7]....
        /*00c4*/ 	.word	0x00000fd0


	//   ....[8]....
        /*00c8*/ 	.word	0x00002740


	//   ....[9]....
        /*00cc*/ 	.word	0x00003900


	//   ....[10]....
        /*00d0*/ 	.word	0x00003dd0


	//   ....[11]....
        /*00d4*/ 	.word	0x00003e00


	//   ....[12]....
        /*00d8*/ 	.word	0x00005140


	//   ....[13]....
        /*00dc*/ 	.word	0x00005350


	//----- nvinfo : EIATTR_VRC_CTA_INIT_COUNT
	.align		4
.L_43:
        /*00e0*/ 	.byte	0x02, 0x4a
        /*00e2*/ 	.byte	0x80
	.zero		1


	//----- nvinfo : EIATTR_SYSCALL_OFFSETS
	.align		4
        /*00e4*/ 	.byte	0x04, 0x46
        /*00e6*/ 	.short	(.L_45 - .L_44)


	//   ....[0]....
.L_44:
        /*00e8*/ 	.word	0x00006df0


	//   ....[1]....
        /*00ec*/ 	.word	0x00006ee0


	//   ....[2]....
        /*00f0*/ 	.word	0x00007780


	//   ....[3]....
        /*00f4*/ 	.word	0x00008450


	//----- nvinfo : EIATTR_MBARRIER_INSTR_OFFSETS
	.align		4
.L_45:
        /*00f8*/ 	.byte	0x04, 0x39
        /*00fa*/ 	.short	(.L_47 - .L_46)


	//   ....[0]....
.L_46:
        /*00fc*/ 	.word	0x000006e0
        /*0100*/ 	.word	0x000000ff
        /*0104*/ 	.word	0x00000000
        /*0108*/ 	.short	0x0100
        /*010a*/ 	.byte	0x04
	.zero		1


	//   ....[1]....
        /*010c*/ 	.word	0x000006f0
        /*0110*/ 	.word	0x000000ff
        /*0114*/ 	.word	0x00000048
        /*0118*/ 	.short	0x0100
        /*011a*/ 	.byte	0x04
	.zero		1


	//   ....[2]....
        /*011c*/ 	.word	0x00000700
        /*0120*/ 	.word	0x000000ff
        /*0124*/ 	.word	0x00000008
        /*0128*/ 	.short	0x0100
        /*012a*/ 	.byte	0x04
	.zero		1


	//   ....[3]....
        /*012c*/ 	.word	0x00000710
        /*0130*/ 	.word	0x000000ff
        /*0134*/ 	.word	0x00000050
        /*0138*/ 	.short	0x0100
        /*013a*/ 	.byte	0x04
	.zero		1


	//   ....[4]....
        /*013c*/ 	.word	0x00000720
        /*0140*/ 	.word	0x000000ff
        /*0144*/ 	.word	0x00000010
        /*0148*/ 	.short	0x0100
        /*014a*/ 	.byte	0x04
	.zero		1


	//   ....[5]....
        /*014c*/ 	.word	0x00000730
        /*0150*/ 	.word	0x000000ff
        /*0154*/ 	.word	0x00000058
        /*0158*/ 	.short	0x0100
        /*015a*/ 	.byte	0x04
	.zero		1


	//   ....[6]....
        /*015c*/ 	.word	0x00000740
        /*0160*/ 	.word	0x000000ff
        /*0164*/ 	.word	0x00000018
        /*0168*/ 	.short	0x0100
        /*016a*/ 	.byte	0x04
	.zero		1


	//   ....[7]....
        /*016c*/ 	.word	0x00000750
        /*0170*/ 	.word	0x000000ff
        /*0174*/ 	.word	0x00000060
        /*0178*/ 	.short	0x0100
        /*017a*/ 	.byte	0x04
	.zero		1


	//   ....[8]....
        /*017c*/ 	.word	0x00000760
        /*0180*/ 	.word	0x000000ff
        /*0184*/ 	.word	0x00000020
        /*0188*/ 	.short	0x0100
        /*018a*/ 	.byte	0x04
	.zero		1


	//   ....[9]....
        /*018c*/ 	.word	0x00000770
        /*0190*/ 	.word	0x000000ff
        /*0194*/ 	.word	0x00000068
        /*0198*/ 	.short	0x0100
        /*019a*/ 	.byte	0x04
	.zero		1


	//   ....[10]....
        /*019c*/ 	.word	0x00000780
        /*01a0*/ 	.word	0x000000ff
        /*01a4*/ 	.word	0x00000028
        /*01a8*/ 	.short	0x0100
        /*01aa*/ 	.byte	0x04
	.zero		1


	//   ....[11]....
        /*01ac*/ 	.word	0x00000790
        /*01b0*/ 	.word	0x000000ff
        /*01b4*/ 	.word	0x00000070
        /*01b8*/ 	.short	0x0100
        /*01ba*/ 	.byte	0x04
	.zero		1


	//   ....[12]....
        /*01bc*/ 	.word	0x000007a0
        /*01c0*/ 	.word	0x000000ff
        /*01c4*/ 	.word	0x00000030
        /*01c8*/ 	.short	0x0100
        /*01ca*/ 	.byte	0x04
	.zero		1


	//   ....[13]....
        /*01cc*/ 	.word	0x000007b0
        /*01d0*/ 	.word	0x000000ff
        /*01d4*/ 	.word	0x00000078
        /*01d8*/ 	.short	0x0100
        /*01da*/ 	.byte	0x04
	.zero		1


	//   ....[14]....
        /*01dc*/ 	.word	0x000007c0
        /*01e0*/ 	.word	0x000000ff
        /*01e4*/ 	.word	0x00000038
        /*01e8*/ 	.short	0x0100
        /*01ea*/ 	.byte	0x04
	.zero		1


	//   ....[15]....
        /*01ec*/ 	.word	0x000007d0
        /*01f0*/ 	.word	0x000000ff
        /*01f4*/ 	.word	0x00000080
        /*01f8*/ 	.short	0x0100
        /*01fa*/ 	.byte	0x04
	.zero		1


	//   ....[16]....
        /*01fc*/ 	.word	0x000007e0
        /*0200*/ 	.word	0x000000ff
        /*0204*/ 	.word	0x00000040
        /*0208*/ 	.short	0x0100
        /*020a*/ 	.byte	0x04
	.zero		1


	//   ....[17]....
        /*020c*/ 	.word	0x000007f0
        /*0210*/ 	.word	0x000000ff
        /*0214*/ 	.word	0x00000088
        /*0218*/ 	.short	0x0100
        /*021a*/ 	.byte	0x04
	.zero		1


	//   ....[18]....
        /*021c*/ 	.word	0x00000930
        /*0220*/ 	.word	0x000000ff
        /*0224*/ 	.word	0x00000090
        /*0228*/ 	.short	0x0100
        /*022a*/ 	.byte	0x04
	.zero		1


	//   ....[19]....
        /*022c*/ 	.word	0x00000940
        /*0230*/ 	.word	0x000000ff
        /*0234*/ 	.word	0x000000a8
        /*0238*/ 	.short	0x0100
        /*023a*/ 	.byte	0x04
	.zero		1


	//   ....[20]....
        /*023c*/ 	.word	0x00000950
        /*0240*/ 	.word	0x000000ff
        /*0244*/ 	.word	0x00000098
        /*0248*/ 	.short	0x0100
        /*024a*/ 	.byte	0x04
	.zero		1


	//   ....[21]....
        /*024c*/ 	.word	0x00000960
        /*0250*/ 	.word	0x000000ff
        /*0254*/ 	.word	0x000000b0
        /*0258*/ 	.short	0x0100
        /*025a*/ 	.byte	0x04
	.zero		1


	//   ....[22]....
        /*025c*/ 	.word	0x00000970
        /*0260*/ 	.word	0x000000ff
        /*0264*/ 	.word	0x000000a0
        /*0268*/ 	.short	0x0100
        /*026a*/ 	.byte	0x04
	.zero		1


	//   ....[23]....
        /*026c*/ 	.word	0x00000980
        /*0270*/ 	.word	0x000000ff
        /*0274*/ 	.word	0x000000b8
        /*0278*/ 	.short	0x0100
        /*027a*/ 	.byte	0x04
	.zero		1


	//   ....[24]....
        /*027c*/ 	.word	0x00000a70
        /*0280*/ 	.word	0x000000ff
        /*0284*/ 	.word	0x000000c0
        /*0288*/ 	.short	0x0100
        /*028a*/ 	.byte	0x06
	.zero		1


	//   ....[25]....
        /*028c*/ 	.word	0x00000a80
        /*0290*/ 	.word	0x000000ff
        /*0294*/ 	.word	0x000000c8
        /*0298*/ 	.short	0x0100
        /*029a*/ 	.byte	0x06
	.zero		1


	//   ....[26]....
        /*029c*/ 	.word	0x00000bc0
        /*02a0*/ 	.word	0x000000ff
        /*02a4*/ 	.word	0x000000d0
        /*02a8*/ 	.short	0x0100
        /*02aa*/ 	.byte	0x06
	.zero		1


	//   ....[27]....
        /*02ac*/ 	.word	0x00000bd0
        /*02b0*/ 	.word	0x000000ff
        /*02b4*/ 	.word	0x000000e0
        /*02b8*/ 	.short	0x0100
        /*02ba*/ 	.byte	0x06
	.zero		1


	//   ....[28]....
        /*02bc*/ 	.word	0x00000be0
        /*02c0*/ 	.word	0x000000ff
        /*02c4*/ 	.word	0x000000d8
        /*02c8*/ 	.short	0x0100
        /*02ca*/ 	.byte	0x06
	.zero		1


	//   ....[29]....
        /*02cc*/ 	.word	0x00000bf0
        /*02d0*/ 	.word	0x000000ff
        /*02d4*/ 	.word	0x000000e8
        /*02d8*/ 	.short	0x0100
        /*02da*/ 	.byte	0x06
	.zero		1


	//   ....[30]....
        /*02dc*/ 	.word	0x00000d20
        /*02e0*/ 	.word	0x000000ff
        /*02e4*/ 	.word	0x000000f0
        /*02e8*/ 	.short	0x0100
        /*02ea*/ 	.byte	0x04
	.zero		1


	//   ....[31]....
        /*02ec*/ 	.word	0x00000d30
        /*02f0*/ 	.word	0x000000ff
        /*02f4*/ 	.word	0x00000100
        /*02f8*/ 	.short	0x0100
        /*02fa*/ 	.byte	0x04
	.zero		1


	//   ....[32]....
        /*02fc*/ 	.word	0x00000d40
        /*0300*/ 	.word	0x000000ff
        /*0304*/ 	.word	0x000000f8
        /*0308*/ 	.short	0x0100
        /*030a*/ 	.byte	0x04
	.zero		1


	//   ....[33]....
        /*030c*/ 	.word	0x00000d50
        /*0310*/ 	.word	0x000000ff
        /*0314*/ 	.word	0x00000108
        /*0318*/ 	.short	0x0100
        /*031a*/ 	.byte	0x04
	.zero		1


	//   ....[34]....
        /*031c*/ 	.word	0x00000e50
        /*0320*/ 	.word	0x000000ff
        /*0324*/ 	.word	0x00000110
        /*0328*/ 	.short	0x0100
        /*032a*/ 	.byte	0x04
	.zero		1


	//   ....[35]....
        /*032c*/ 	.word	0x00000e60
        /*0330*/ 	.word	0x000000ff
        /*0334*/ 	.word	0x00000120
        /*0338*/ 	.short	0x0100
        /*033a*/ 	.byte	0x04
	.zero		1


	//   ....[36]....
        /*033c*/ 	.word	0x00000e70
        /*0340*/ 	.word	0x000000ff
        /*0344*/ 	.word	0x00000118
        /*0348*/ 	.short	0x0100
        /*034a*/ 	.byte	0x04
	.zero		1


	//   ....[37]....
        /*034c*/ 	.word	0x00000e80
        /*0350*/ 	.word	0x000000ff
        /*0354*/ 	.word	0x00000128
        /*0358*/ 	.short	0x0100
        /*035a*/ 	.byte	0x04
	.zero		1


	//   ....[38]....
        /*035c*/ 	.word	0x00000f80
        /*0360*/ 	.word	0x000000ff
        /*0364*/ 	.word	0x00000130
        /*0368*/ 	.short	0x0100
        /*036a*/ 	.byte	0x06
	.zero		1


	//   ....[39]....
        /*036c*/ 	.word	0x00001c60
        /*0370*/ 	.word	0x00000000
        /*0374*/ 	.word	0x00000120
        /*0378*/ 	.short	0x010a
        /*037a*/ 	.byte	0xff
	.zero		1


	//   ....[40]....
        /*037c*/ 	.word	0x00001c80
        /*0380*/ 	.word	0x00000000
        /*0384*/ 	.word	0x00000110
        /*0388*/ 	.short	0x0101
        /*038a*/ 	.byte	0xff
	.zero		1


	//   ....[41]....
        /*038c*/ 	.word	0x00001d40
        /*0390*/ 	.word	0x000000ff
        /*0394*/ 	.word	0x00000048
        /*0398*/ 	.short	0x010a
        /*039a*/ 	.byte	0x04
	.zero		1


	//   ....[42]....
        /*039c*/ 	.word	0x00001e60
        /*03a0*/ 	.word	0x000000ff
        /*03a4*/ 	.word	0x00000048
        /*03a8*/ 	.short	0x010a
        /*03aa*/ 	.byte	0x05
	.zero		1


	//   ....[43]....
        /*03ac*/ 	.word	0x00001fd0
        /*03b0*/ 	.word	0x000000ff
        /*03b4*/ 	.word	0x00000048
        /*03b8*/ 	.short	0x010a
        /*03ba*/ 	.byte	0x06
	.zero		1


	//   ....[44]....
        /*03bc*/ 	.word	0x00002290
        /*03c0*/ 	.word	0x000000ff
        /*03c4*/ 	.word	0x000000c8
        /*03c8*/ 	.short	0x0101
        /*03ca*/ 	.byte	0x07
	.zero		1


	//   ....[45]....
        /*03cc*/ 	.word	0x000022b0
        /*03d0*/ 	.word	0x000000ff
        /*03d4*/ 	.word	0x00000048
        /*03d8*/ 	.short	0x010a
        /*03da*/ 	.byte	0x04
	.zero		1


	//   ....[46]....
        /*03dc*/ 	.word	0x00002330
        /*03e0*/ 	.word	0x000000ff
        /*03e4*/ 	.word	0x00000048
        /*03e8*/ 	.short	0x010a
        /*03ea*/ 	.byte	0x06
	.zero		1


	//   ....[47]....
        /*03ec*/ 	.word	0x00002470
        /*03f0*/ 	.word	0x000000ff
        /*03f4*/ 	.word	0x00000048
        /*03f8*/ 	.short	0x010a
        /*03fa*/ 	.byte	0x04
	.zero		1


	//   ....[48]....
        /*03fc*/ 	.word	0x00002770
        /*0400*/ 	.word	0x00000003
        /*0404*/ 	.word	0x000000d0
        /*0408*/ 	.short	0x010a
        /*040a*/ 	.byte	0xff
	.zero		1


	//   ....[49]....
        /*040c*/ 	.word	0x000028c0
        /*0410*/ 	.word	0x00000000
        /*0414*/ 	.word	0x00000000
        /*0418*/ 	.short	0x0101
        /*041a*/ 	.byte	0xff
	.zero		1


	//   ....[50]....
        /*041c*/ 	.word	0x00002e80
        /*0420*/ 	.word	0x000000ff
        /*0424*/ 	.word	0x00000000
        /*0428*/ 	.short	0x010a
        /*042a*/ 	.byte	0x04
	.zero		1


	//   ....[51]....
        /*042c*/ 	.word	0x00002f10
        /*0430*/ 	.word	0x000000ff
        /*0434*/ 	.word	0x00000000
        /*0438*/ 	.short	0x010a
        /*043a*/ 	.byte	0x05
	.zero		1


	//   ....[52]....
        /*043c*/ 	.word	0x00002fa0
        /*0440*/ 	.word	0x000000ff
        /*0444*/ 	.word	0x00000000
        /*0448*/ 	.short	0x010a
        /*044a*/ 	.byte	0x05
	.zero		1


	//   ....[53]....
        /*044c*/ 	.word	0x00003030
        /*0450*/ 	.word	0x000000ff
        /*0454*/ 	.word	0x00000000
        /*0458*/ 	.short	0x010a
        /*045a*/ 	.byte	0x05
	.zero		1


	//   ....[54]....
        /*045c*/ 	.word	0x000030c0
        /*0460*/ 	.word	0x000000ff
        /*0464*/ 	.word	0x00000000
        /*0468*/ 	.short	0x010a
        /*046a*/ 	.byte	0x05
	.zero		1


	//   ....[55]....
        /*046c*/ 	.word	0x00003150
        /*0470*/ 	.word	0x000000ff
        /*0474*/ 	.word	0x00000000
        /*0478*/ 	.short	0x010a
        /*047a*/ 	.byte	0x05
	.zero		1


	//   ....[56]....
        /*047c*/ 	.word	0x000031e0
        /*0480*/ 	.word	0x000000ff
        /*0484*/ 	.word	0x00000000
        /*0488*/ 	.short	0x010a
        /*048a*/ 	.byte	0x05
	.zero		1


	//   ....[57]....
        /*048c*/ 	.word	0x00003270
        /*0490*/ 	.word	0x000000ff
        /*0494*/ 	.word	0x00000000
        /*0498*/ 	.short	0x010a
        /*049a*/ 	.byte	0x05
	.zero		1


	//   ....[58]....
        /*049c*/ 	.word	0x00003310
        /*04a0*/ 	.word	0x00000000
        /*04a4*/ 	.word	0x00000000
        /*04a8*/ 	.short	0x010a
        /*04aa*/ 	.byte	0xff
	.zero		1


	//   ....[59]....
        /*04ac*/ 	.word	0x00003450
        /*04b0*/ 	.word	0x00000000
        /*04b4*/ 	.word	0x00000110
        /*04b8*/ 	.short	0x010a
        /*04ba*/ 	.byte	0xff
	.zero		1


	//   ....[60]....
        /*04bc*/ 	.word	0x000034c0
        /*04c0*/ 	.word	0x00000004
        /*04c4*/ 	.word	0x00000000
        /*04c8*/ 	.short	0x0101
        /*04ca*/ 	.byte	0xff
	.zero		1


	//   ....[61]....
        /*04cc*/ 	.word	0x000034e0
        /*04d0*/ 	.word	0x000000ff
        /*04d4*/ 	.word	0x000000e0
        /*04d8*/ 	.short	0x010a
        /*04da*/ 	.byte	0x04
	.zero		1


	//   ....[62]....
        /*04dc*/ 	.word	0x00003600
        /*04e0*/ 	.word	0x00000000
        /*04e4*/ 	.word	0x000000d0
        /*04e8*/ 	.short	0x010a
        /*04ea*/ 	.byte	0xff
	.zero		1


	//   ....[63]....
        /*04ec*/ 	.word	0x00003700
        /*04f0*/ 	.word	0x00000000
        /*04f4*/ 	.word	0x00000000
        /*04f8*/ 	.short	0x0101
        /*04fa*/ 	.byte	0xff
	.zero		1


	//   ....[64]....
        /*04fc*/ 	.word	0x00003790
        /*0500*/ 	.word	0x000000ff
        /*0504*/ 	.word	0x000000e0
        /*0508*/ 	.short	0x0106
        /*050a*/ 	.byte	0x04
	.zero		1


	//   ....[65]....
        /*050c*/ 	.word	0x000037b0
        /*0510*/ 	.word	0x000000ff
        /*0514*/ 	.word	0x000000e0
        /*0518*/ 	.short	0x010a
        /*051a*/ 	.byte	0x04
	.zero		1


	//   ....[66]....
        /*051c*/ 	.word	0x00003840
        /*0520*/ 	.word	0x000000ff
        /*0524*/ 	.word	0x000000e0
        /*0528*/ 	.short	0x0106
        /*052a*/ 	.byte	0x07
	.zero		1


	//   ....[67]....
        /*052c*/ 	.word	0x00003880
        /*0530*/ 	.word	0x00000000
        /*0534*/ 	.word	0x000000e0
        /*0538*/ 	.short	0x010a
        /*053a*/ 	.byte	0xff
	.zero		1


	//   ....[68]....
        /*053c*/ 	.word	0x00003ad0
        /*0540*/ 	.word	0x000000ff
        /*0544*/ 	.word	0x00000008
        /*0548*/ 	.short	0x010a
        /*054a*/ 	.byte	0x05
	.zero		1


	//   ....[69]....
        /*054c*/ 	.word	0x00003af0
        /*0550*/ 	.word	0x000000ff
        /*0554*/ 	.word	0x00000008
        /*0558*/ 	.short	0x010a
        /*055a*/ 	.byte	0x05
	.zero		1


	//   ....[70]....
        /*055c*/ 	.word	0x00003c80
        /*0560*/ 	.word	0x000000ff
        /*0564*/ 	.word	0x00000008
        /*0568*/ 	.short	0x010a
        /*056a*/ 	.byte	0x05
	.zero		1


	//   ....[71]....
        /*056c*/ 	.word	0x00003ca0
        /*0570*/ 	.word	0x000000ff
        /*0574*/ 	.word	0x00000008
        /*0578*/ 	.short	0x010a
        /*057a*/ 	.byte	0x05
	.zero		1


	//   ....[72]....
        /*057c*/ 	.word	0x00003d60
        /*0580*/ 	.word	0x000000ff
        /*0584*/ 	.word	0x00000000
        /*0588*/ 	.short	0x0101
        /*058a*/ 	.byte	0x04
	.zero		1


	//   ....[73]....
        /*058c*/ 	.word	0x000041f0
        /*0590*/ 	.word	0x00000002
        /*0594*/ 	.word	0x000000d0
        /*0598*/ 	.short	0x010a
        /*059a*/ 	.byte	0xff
	.zero		1


	//   ....[74]....
        /*059c*/ 	.word	0x00004310
        /*05a0*/ 	.word	0x00000000
        /*05a4*/ 	.word	0x00000000
        /*05a8*/ 	.short	0x0101
        /*05aa*/ 	.byte	0xff
	.zero		1


	//   ....[75]....
        /*05ac*/ 	.word	0x00004860
        /*05b0*/ 	.word	0x000000ff
        /*05b4*/ 	.word	0x00000000
        /*05b8*/ 	.short	0x010a
        /*05ba*/ 	.byte	0x04
	.zero		1


	//   ....[76]....
        /*05bc*/ 	.word	0x000048b0
        /*05c0*/ 	.word	0x000000ff
        /*05c4*/ 	.word	0x00000100
        /*05c8*/ 	.short	0x010a
        /*05ca*/ 	.byte	0x39
	.zero		1


	//   ....[77]....
        /*05cc*/ 	.word	0x00004a90
        /*05d0*/ 	.word	0x000000ff
        /*05d4*/ 	.word	0x00000000
        /*05d8*/ 	.short	0x010a
        /*05da*/ 	.byte	0x07
	.zero		1


	//   ....[78]....
        /*05dc*/ 	.word	0x00004bc0
        /*05e0*/ 	.word	0x000000ff
        /*05e4*/ 	.word	0x00000000
        /*05e8*/ 	.short	0x010a
        /*05ea*/ 	.byte	0x04
	.zero		1


	//   ....[79]....
        /*05ec*/ 	.word	0x00004f50
        /*05f0*/ 	.word	0x000000ff
        /*05f4*/ 	.word	0x00000000
        /*05f8*/ 	.short	0x010a
        /*05fa*/ 	.byte	0x04
	.zero		1


	//   ....[80]....
        /*05fc*/ 	.word	0x00004ff0
        /*0600*/ 	.word	0x00000000
        /*0604*/ 	.word	0x00000000
        /*0608*/ 	.short	0x010a
        /*060a*/ 	.byte	0xff
	.zero		1


	//   ....[81]....
        /*060c*/ 	.word	0x00005030
        /*0610*/ 	.word	0x00000000
        /*0614*/ 	.word	0x00000000
        /*0618*/ 	.short	0x010a
        /*061a*/ 	.byte	0xff
	.zero		1


	//   ....[82]....
        /*061c*/ 	.word	0x000050a0
        /*0620*/ 	.word	0x000000ff
        /*0624*/ 	.word	0x00000000
        /*0628*/ 	.short	0x0101
        /*062a*/ 	.byte	0x04
	.zero		1


	//   ....[83]....
        /*062c*/ 	.word	0x000050e0
        /*0630*/ 	.word	0x000000ff
        /*0634*/ 	.word	0x00000130
        /*0638*/ 	.short	0x010a
        /*063a*/ 	.byte	0x1f
	.zero		1


	//   ....[84]....
        /*063c*/ 	.word	0x00005130
        /*0640*/ 	.word	0x000000ff
        /*0644*/ 	.word	0x00000000
        /*0648*/ 	.short	0x0101
        /*064a*/ 	.byte	0x04
	.zero		1


	//   ....[85]....
        /*064c*/ 	.word	0x000055a0
        /*0650*/ 	.word	0x0000000c
        /*0654*/ 	.word	0x000000d0
        /*0658*/ 	.short	0x010a
        /*065a*/ 	.byte	0xff
	.zero		1


	//   ....[86]....
        /*065c*/ 	.word	0x00005710
        /*0660*/ 	.word	0x00000000
        /*0664*/ 	.word	0x00000000
        /*0668*/ 	.short	0x0101
        /*066a*/ 	.byte	0xff
	.zero		1


	//   ....[87]....
        /*066c*/ 	.word	0x00005b90
        /*0670*/ 	.word	0x000000ff
        /*0674*/ 	.word	0x000000c8
        /*0678*/ 	.short	0x010a
        /*067a*/ 	.byte	0x18
	.zero		1


	//   ....[88]....
        /*067c*/ 	.word	0x00005d50
        /*0680*/ 	.word	0x000000ff
        /*0684*/ 	.word	0x000000a8
        /*0688*/ 	.short	0x010a
        /*068a*/ 	.byte	0x04
	.zero		1


	//   ....[89]....
        /*068c*/ 	.word	0x00005f30
        /*0690*/ 	.word	0x000000ff
        /*0694*/ 	.word	0x00000090
        /*0698*/ 	.short	0x010b
        /*069a*/ 	.byte	0x04
	.zero		1


	//   ....[90]....
        /*069c*/ 	.word	0x00005f40
        /*06a0*/ 	.word	0x000000ff
        /*06a4*/ 	.word	0x00000000
        /*06a8*/ 	.short	0x0101
        /*06aa*/ 	.byte	0x14
	.zero		1


	//   ....[91]....
        /*06ac*/ 	.word	0x00005f50
        /*06b0*/ 	.word	0x000000ff
        /*06b4*/ 	.word	0x000000a8
        /*06b8*/ 	.short	0x010a
        /*06ba*/ 	.byte	0x05
	.zero		1


	//   ....[92]....
        /*06bc*/ 	.word	0x00006150
        /*06c0*/ 	.word	0x000000ff
        /*06c4*/ 	.word	0x00000090
        /*06c8*/ 	.short	0x010b
        /*06ca*/ 	.byte	0x05
	.zero		1


	//   ....[93]....
        /*06cc*/ 	.word	0x00006160
        /*06d0*/ 	.word	0x000000ff
        /*06d4*/ 	.word	0x00000000
        /*06d8*/ 	.short	0x0101
        /*06da*/ 	.byte	0x04
	.zero		1


	//   ....[94]....
        /*06dc*/ 	.word	0x00006200
        /*06e0*/ 	.word	0x000000ff
        /*06e4*/ 	.word	0x00000000
        /*06e8*/ 	.short	0x010a
        /*06ea*/ 	.byte	0x04
	.zero		1


	//   ....[95]....
        /*06ec*/ 	.word	0x00006290
        /*06f0*/ 	.word	0x000000ff
        /*06f4*/ 	.word	0x00000000
        /*06f8*/ 	.short	0x010a
        /*06fa*/ 	.byte	0x05
	.zero		1


	//   ....[96]....
        /*06fc*/ 	.word	0x00006330
        /*0700*/ 	.word	0x00000000
        /*0704*/ 	.word	0x00000000
        /*0708*/ 	.short	0x010a
        /*070a*/ 	.byte	0xff
	.zero		1


	//   ....[97]....
        /*070c*/ 	.word	0x00006680
        /*0710*/ 	.word	0x00000003
        /*0714*/ 	.word	0x000000d0
        /*0718*/ 	.short	0x010a
        /*071a*/ 	.byte	0xff
	.zero		1


	//   ....[98]....
        /*071c*/ 	.word	0x00006800
        /*0720*/ 	.word	0x00000000
        /*0724*/ 	.word	0x00000000
        /*0728*/ 	.short	0x0101
        /*072a*/ 	.byte	0xff
	.zero		1


	//   ....[99]....
        /*072c*/ 	.word	0x000073d0
        /*0730*/ 	.word	0x00000000
        /*0734*/ 	.word	0x00000090
        /*0738*/ 	.short	0x010a
        /*073a*/ 	.byte	0xff
	.zero		1


	//   ....[100]....
        /*073c*/ 	.word	0x00007440
        /*0740*/ 	.word	0x00000059
        /*0744*/ 	.word	0x000000f0
        /*0748*/ 	.short	0x010a
        /*074a*/ 	.byte	0xff
	.zero		1


	//   ....[101]....
        /*074c*/ 	.word	0x00007530
        /*0750*/ 	.word	0x00000000
        /*0754*/ 	.word	0x00000090
        /*0758*/ 	.short	0x010a
        /*075a*/ 	.byte	0xff
	.zero		1


	//   ....[102]....
        /*075c*/ 	.word	0x00007660
        /*0760*/ 	.word	0x00000059
        /*0764*/ 	.word	0x000000f0
        /*0768*/ 	.short	0x010a
        /*076a*/ 	.byte	0xff
	.zero		1


	//   ....[103]....
        /*076c*/ 	.word	0x00008190
        /*0770*/ 	.word	0x00000000
        /*0774*/ 	.word	0x00000000
        /*0778*/ 	.short	0x0101
        /*077a*/ 	.byte	0xff
	.zero		1


	//   ....[104]....
        /*077c*/ 	.word	0x000081a0
        /*0780*/ 	.word	0x00000003
        /*0784*/ 	.word	0x00000090
        /*0788*/ 	.short	0x010a
        /*078a*/ 	.byte	0xff
	.zero		1


	//   ....[105]....
        /*078c*/ 	.word	0x00008270
        /*0790*/ 	.word	0x00000003
        /*0794*/ 	.word	0x00000090
        /*0798*/ 	.short	0x010a
        /*079a*/ 	.byte	0xff
	.zero		1


	//   ....[106]....
        /*079c*/ 	.word	0x000086f0
        /*07a0*/ 	.word	0x00000059
        /*07a4*/ 	.word	0x00000000
        /*07a8*/ 	.short	0x0101
        /*07aa*/ 	.byte	0xff
	.zero		1


	//   ....[107]....
        /*07ac*/ 	.word	0x00008f10
        /*07b0*/ 	.word	0x00000002
        /*07b4*/ 	.word	0x00000000
        /*07b8*/ 	.short	0x0101
        /*07ba*/ 	.byte	0xff
	.zero		1


	//   ....[108]....
        /*07bc*/ 	.word	0x000091d0
        /*07c0*/ 	.word	0x000000ff
        /*07c4*/ 	.word	0x00000000
        /*07c8*/ 	.short	0x0101
        /*07ca*/ 	.byte	0x04
	.zero		1


	//   ....[109]....
        /*07cc*/ 	.word	0x000091f0
        /*07d0*/ 	.word	0x00000000
        /*07d4*/ 	.word	0x00000120
        /*07d8*/ 	.short	0x010a
        /*07da*/ 	.byte	0xff
	.zero		1


	//   ....[110]....
        /*07dc*/ 	.word	0x00009250
        /*07e0*/ 	.word	0x00000000
        /*07e4*/ 	.word	0x00000048
        /*07e8*/ 	.short	0x010a
        /*07ea*/ 	.byte	0xff
	.zero		1


	//   ....[111]....
        /*07ec*/ 	.word	0x000092b0
        /*07f0*/ 	.word	0x00000000
        /*07f4*/ 	.word	0x00000048
        /*07f8*/ 	.short	0x010a
        /*07fa*/ 	.byte	0xff
	.zero		1


	//   ....[112]....
        /*07fc*/ 	.word	0x00009300
        /*0800*/ 	.word	0x00000003
        /*0804*/ 	.word	0x000000d0
        /*0808*/ 	.short	0x010a
        /*080a*/ 	.byte	0xff
	.zero		1


	//   ....[113]....
        /*080c*/ 	.word	0x00009360
        /*0810*/ 	.word	0x00000000
        /*0814*/ 	.word	0x00000000
        /*0818*/ 	.short	0x010a
        /*081a*/ 	.byte	0xff
	.zero		1


	//   ....[114]....
        /*081c*/ 	.word	0x000093c0
        /*0820*/ 	.word	0x00000000
        /*0824*/ 	.word	0x00000000
        /*0828*/ 	.short	0x010a
        /*082a*/ 	.byte	0xff
	.zero		1


	//   ....[115]....
        /*082c*/ 	.word	0x00009420
        /*0830*/ 	.word	0x00000000
        /*0834*/ 	.word	0x00000000
        /*0838*/ 	.short	0x010a
        /*083a*/ 	.byte	0xff
	.zero		1


	//   ....[116]....
        /*083c*/ 	.word	0x00009480
        /*0840*/ 	.word	0x00000000
        /*0844*/ 	.word	0x00000000
        /*0848*/ 	.short	0x010a
        /*084a*/ 	.byte	0xff
	.zero		1


	//   ....[117]....
        /*084c*/ 	.word	0x000094e0
        /*0850*/ 	.word	0x00000000
        /*0854*/ 	.word	0x00000000
        /*0858*/ 	.short	0x010a
        /*085a*/ 	.byte	0xff
	.zero		1


	//   ....[118]....
        /*085c*/ 	.word	0x00009540
        /*0860*/ 	.word	0x00000000
        /*0864*/ 	.word	0x00000000
        /*0868*/ 	.short	0x010a
        /*086a*/ 	.byte	0xff
	.zero		1


	//   ....[119]....
        /*086c*/ 	.word	0x000095a0
        /*0870*/ 	.word	0x00000000
        /*0874*/ 	.word	0x00000000
        /*0878*/ 	.short	0x010a
        /*087a*/ 	.byte	0xff
	.zero		1


	//   ....[120]....
        /*087c*/ 	.word	0x00009600
        /*0880*/ 	.word	0x00000000
        /*0884*/ 	.word	0x00000000
        /*0888*/ 	.short	0x010a
        /*088a*/ 	.byte	0xff
	.zero		1


	//   ....[121]....
        /*088c*/ 	.word	0x00009650
        /*0890*/ 	.word	0x00000000
        /*0894*/ 	.word	0x00000110
        /*0898*/ 	.short	0x010a
        /*089a*/ 	.byte	0xff
	.zero		1


	//   ....[122]....
        /*089c*/ 	.word	0x000096b0
        /*08a0*/ 	.word	0x00000000
        /*08a4*/ 	.word	0x000000e0
        /*08a8*/ 	.short	0x010a
        /*08aa*/ 	.byte	0xff
	.zero		1


	//   ....[123]....
        /*08ac*/ 	.word	0x00009700
        /*08b0*/ 	.word	0x00000000
        /*08b4*/ 	.word	0x000000d0
        /*08b8*/ 	.short	0x010a
        /*08ba*/ 	.byte	0xff
	.zero		1


	//   ....[124]....
        /*08bc*/ 	.word	0x00009760
        /*08c0*/ 	.word	0x00000000
        /*08c4*/ 	.word	0x000000e0
        /*08c8*/ 	.short	0x010a
        /*08ca*/ 	.byte	0xff
	.zero		1


	//   ....[125]....
        /*08cc*/ 	.word	0x000097c0
        /*08d0*/ 	.word	0x00000005
        /*08d4*/ 	.word	0x00000008
        /*08d8*/ 	.short	0x010a
        /*08da*/ 	.byte	0xff
	.zero		1


	//   ....[126]....
        /*08dc*/ 	.word	0x000098b0
        /*08e0*/ 	.word	0x00000003
        /*08e4*/ 	.word	0x00000008
        /*08e8*/ 	.short	0x010a
        /*08ea*/ 	.byte	0xff
	.zero		1


	//   ....[127]....
        /*08ec*/ 	.word	0x00009900
        /*08f0*/ 	.word	0x00000002
        /*08f4*/ 	.word	0x000000d0
        /*08f8*/ 	.short	0x010a
        /*08fa*/ 	.byte	0xff
	.zero		1


	//   ....[128]....
        /*08fc*/ 	.word	0x00009960
        /*0900*/ 	.word	0x00000000
        /*0904*/ 	.word	0x00000100
        /*0908*/ 	.short	0x010a
        /*090a*/ 	.byte	0xff
	.zero		1


	//   ....[129]....
        /*090c*/ 	.word	0x000099c0
        /*0910*/ 	.word	0x00000000
        /*0914*/ 	.word	0x00000000
        /*0918*/ 	.short	0x010a
        /*091a*/ 	.byte	0xff
	.zero		1


	//   ....[130]....
        /*091c*/ 	.word	0x00009a20
        /*0920*/ 	.word	0x00000000
        /*0924*/ 	.word	0x00000000
        /*0928*/ 	.short	0x010a
        /*092a*/ 	.byte	0xff
	.zero		1


	//   ....[131]....
        /*092c*/ 	.word	0x00009a80
        /*0930*/ 	.word	0x00000000
        /*0934*/ 	.word	0x00000130
        /*0938*/ 	.short	0x010a
        /*093a*/ 	.byte	0xff
	.zero		1


	//   ....[132]....
        /*093c*/ 	.word	0x00009ad0
        /*0940*/ 	.word	0x0000000c
        /*0944*/ 	.word	0x000000d0
        /*0948*/ 	.short	0x010a
        /*094a*/ 	.byte	0xff
	.zero		1


	//   ....[133]....
        /*094c*/ 	.word	0x00009b30
        /*0950*/ 	.word	0x00000000
        /*0954*/ 	.word	0x000000c8
        /*0958*/ 	.short	0x010a
        /*095a*/ 	.byte	0xff
	.zero		1


	//   ....[134]....
        /*095c*/ 	.word	0x00009b90
        /*0960*/ 	.word	0x00000000
        /*0964*/ 	.word	0x000000a8
        /*0968*/ 	.short	0x010a
        /*096a*/ 	.byte	0xff
	.zero		1


	//   ....[135]....
        /*096c*/ 	.word	0x00009bf0
        /*0970*/ 	.word	0x00000009
        /*0974*/ 	.word	0x000000a8
        /*0978*/ 	.short	0x010a
        /*097a*/ 	.byte	0xff
	.zero		1


	//   ....[136]....
        /*097c*/ 	.word	0x00009c50
        /*0980*/ 	.word	0x00000000
        /*0984*/ 	.word	0x00000000
        /*0988*/ 	.short	0x010a
        /*098a*/ 	.byte	0xff
	.zero		1


	//   ....[137]....
        /*098c*/ 	.word	0x00009cb0
        /*0990*/ 	.word	0x00000000
        /*0994*/ 	.word	0x00000000
        /*0998*/ 	.short	0x010a
        /*099a*/ 	.byte	0xff
	.zero		1


	//   ....[138]....
        /*099c*/ 	.word	0x00009d00
        /*09a0*/ 	.word	0x00000003
        /*09a4*/ 	.word	0x000000d0
        /*09a8*/ 	.short	0x010a
        /*09aa*/ 	.byte	0xff
	.zero		1


	//   ....[139]....
        /*09ac*/ 	.word	0x00009d50
        /*09b0*/ 	.word	0x00000000
        /*09b4*/ 	.word	0x00000090
        /*09b8*/ 	.short	0x010a
        /*09ba*/ 	.byte	0xff
	.zero		1


	//   ....[140]....
        /*09bc*/ 	.word	0x00009da0
        /*09c0*/ 	.word	0x00000059
        /*09c4*/ 	.word	0x000000f0
        /*09c8*/ 	.short	0x010a
        /*09ca*/ 	.byte	0xff
	.zero		1


	//   ....[141]....
        /*09cc*/ 	.word	0x00009df0
        /*09d0*/ 	.word	0x00000003
        /*09d4*/ 	.word	0x00000090
        /*09d8*/ 	.short	0x010a
        /*09da*/ 	.byte	0xff
	.zero		1


	//----- nvinfo : EIATTR_NUM_MBARRIERS
	.align		4
.L_47:
        /*09dc*/ 	.byte	0x03, 0x38
        /*09de*/ 	.short	0x0027


	//----- nvinfo : EIATTR_EXIT_INSTR_OFFSETS
	.align		4
        /*09e0*/ 	.byte	0x04, 0x1c
        /*09e2*/ 	.short	(.L_49 - .L_48)


	//   ....[0]....
.L_48:
        /*09e4*/ 	.word	0x00003340


	//   ....[1]....
        /*09e8*/ 	.word	0x00003850


	//   ....[2]....
        /*09ec*/ 	.word	0x000038b0


	//   ....[3]....
        /*09f0*/ 	.word	0x00005360


	//   ....[4]....
        /*09f4*/ 	.word	0x00006360


	//   ....[5]....
        /*09f8*/ 	.word	0x000063a0


	//   ....[6]....
        /*09fc*/ 	.word	0x000090b0


	//   ....[7]....
        /*0a00*/ 	.word	0x00009130


	//   ....[8]....
        /*0a04*/ 	.word	0x00009160


	//   ....[9]....
        /*0a08*/ 	.word	0x000091e0


	//----- nvinfo : EIATTR_MAX_THREADS
	.align		4
.L_49:
        /*0a0c*/ 	.byte	0x04, 0x05
        /*0a0e*/ 	.short	(.L_51 - .L_50)
.L_50:
        /*0a10*/ 	.word	0x00000100
        /*0a14*/ 	.word	0x00000001
        /*0a18*/ 	.word	0x00000001


	//----- nvinfo : EIATTR_CRS_STACK_SIZE
	.align		4
.L_51:
        /*0a1c*/ 	.byte	0x04, 0x1e
        /*0a1e*/ 	.short	(.L_53 - .L_52)
.L_52:
        /*0a20*/ 	.word	0x00000000


	//----- nvinfo : EIATTR_CBANK_PARAM_SIZE
	.align		4
.L_53:
        /*0a24*/ 	.byte	0x03, 0x19
        /*0a26*/ 	.short	0x0c00


	//----- nvinfo : EIATTR_PARAM_CBANK
	.align		4
        /*0a28*/ 	.byte	0x04, 0x0a
        /*0a2a*/ 	.short	(.L_55 - .L_54)
	.align		4
.L_54:
        /*0a2c*/ 	.word	index@(.nv.constant0._ZN7cutlass13device_kernelINS_4gemm6kernel13GemmUniversalIN4cute5tupleIJiiiiEEENS1_10collective13CollectiveMmaINS1_46MainloopSm100TmaUmmaWarpSpecializedBlockScaledILi9ELi2ELi2ENS5_IJNS4_1CILi2EEESB_NSA_ILi1EEEEEEEENS5_IJNSA_ILi256EEENSA_ILi64EEENSA_ILi128EEEEEENS5_IJNS_12float_e4m3_tENS_13float_ue8m0_tEEEENS5_IJNS5_IJlSC_lEEENS4_6LayoutINS5_IJNS5_IJNS5_IJNSA_ILi32EEENSA_ILi4EEEEEEiEEESR_NS5_IJSC_iEEEEEENS5_IJNS5_IJNS5_IJNSA_ILi16EEESP_EEEiEEENS5_IJNS5_IJNSA_ILi0EEESC_EEENSA_ILi512EEEEEENS5_IJSX_iEEEEEEEEEEESL_S14_NS4_8TiledMMAINS4_8MMA_AtomIJNS4_27SM100_MMA_MXF8F6F4_2x1SM_SSISJ_SJ_fSK_Li256ELi64ELNS4_4UMMA5MajorE0ELS19_0ELNS18_7ScaleInE0ELS1A_0EEEEEENSN_INS5_IJSC_SC_SC_EEENS5_IJSX_SX_SX_EEEEENS5_IJNS4_10UnderscoreES1G_S1G_EEEEENS5_IJNS4_28SM100_TMA_2SM_LOAD_MULTICASTES1J_EEENS5_IJNS4_14ComposedLayoutINS4_7SwizzleILi3ELi4ELi3EEENS4_18smem_ptr_flag_bitsILi8EEENSN_INS5_IJNSA_ILi8EEESH_EEENS5_IJSH_SC_EEEEEEENSN_INS5_IJNS5_IJNS5_IJSQ_SC_EEENS5_IJSO_SC_EEEEEESC_NS5_IJSP_SC_EEEEEENS5_IJNS5_IJNS5_IJSV_SZ_EEESY_EEESX_NS5_IJSC_SZ_EEEEEEEEEEEvNS4_8identityENS5_IJNS4_18SM100_TMA_2SM_LOADES1J_EEES25_vS26_EENS_8epilogue10collective18CollectiveEpilogueINS2A_23Sm100TmaWarpSpecializedILi3ELi2ELi32ELb1ELb0EEEJNS5_IJSH_SG_SH_EEENS5_IJNSN_ISH_SC_EENSN_ISO_SC_EEEEENS_10bfloat16_tESM_S2J_SM_NS2A_6fusion15FusionCallbacksIS2E_NS2K_17LinearCombinationIS2J_fS2J_fLNS_15FloatRoundStyleE2EEES2F_S2I_JEEENS4_5SM1004TMEM4LOAD26SM100_TMEM_LOAD_32dp32b32xENS4_13SM90_TMA_LOADENS1L_INS1M_ILi2ELi4ELi3EEENS1O_ILi16EEENSN_INS5_IJS1Q_SO_EEES1W_EEEENS4_39AutoVectorizingCopyWithAssumedAlignmentILi128EEENS4_14SM90_TMA_STOREES2Z_S31_S31_EEEvvEEEEvNT_6ParamsE)
        /*0a30*/ 	.short	0x0380
        /*0a32*/ 	.short	0x0c00


	//----- nvinfo : EIATTR_SW_WAR
	.align		4
.L_55:
        /*0a34*/ 	.byte	0x04, 0x36
        /*0a36*/ 	.short	(.L_57 - .L_56)
.L_56:
        /*0a38*/ 	.word	0x00000008
.L_57:


//--------------------- .nv.callgraph             --------------------------
	.section	.nv.callgraph,"",@"SHT_CUDA_CALLGRAPH"
	.align	4
	.sectionentsize	8
	.align		4
        /*0000*/ 	.word	0x00000000
	.align		4
        /*0004*/ 	.word	0xffffffff
	.align		4
        /*0008*/ 	.word	index@(_ZN7cutlass13device_kernelINS_4gemm6kernel13GemmUniversalIN4cute5tupleIJiiiiEEENS1_10collective13CollectiveMmaINS1_46MainloopSm100TmaUmmaWarpSpecializedBlockScaledILi9ELi2ELi2ENS5_IJNS4_1CILi2EEESB_NSA_ILi1EEEEEEEENS5_IJNSA_ILi256EEENSA_ILi64EEENSA_ILi128EEEEEENS5_IJNS_12float_e4m3_tENS_13float_ue8m0_tEEEENS5_IJNS5_IJlSC_lEEENS4_6LayoutINS5_IJNS5_IJNS5_IJNSA_ILi32EEENSA_ILi4EEEEEEiEEESR_NS5_IJSC_iEEEEEENS5_IJNS5_IJNS5_IJNSA_ILi16EEESP_EEEiEEENS5_IJNS5_IJNSA_ILi0EEESC_EEENSA_ILi512EEEEEENS5_IJSX_iEEEEEEEEEEESL_S14_NS4_8TiledMMAINS4_8MMA_AtomIJNS4_27SM100_MMA_MXF8F6F4_2x1SM_SSISJ_SJ_fSK_Li256ELi64ELNS4_4UMMA5MajorE0ELS19_0ELNS18_7ScaleInE0ELS1A_0EEEEEENSN_INS5_IJSC_SC_SC_EEENS5_IJSX_SX_SX_EEEEENS5_IJNS4_10UnderscoreES1G_S1G_EEEEENS5_IJNS4_28SM100_TMA_2SM_LOAD_MULTICASTES1J_EEENS5_IJNS4_14ComposedLayoutINS4_7SwizzleILi3ELi4ELi3EEENS4_18smem_ptr_flag_bitsILi8EEENSN_INS5_IJNSA_ILi8EEESH_EEENS5_IJSH_SC_EEEEEEENSN_INS5_IJNS5_IJNS5_IJSQ_SC_EEENS5_IJSO_SC_EEEEEESC_NS5_IJSP_SC_EEEEEENS5_IJNS5_IJNS5_IJSV_SZ_EEESY_EEESX_NS5_IJSC_SZ_EEEEEEEEEEEvNS4_8identityENS5_IJNS4_18SM100_TMA_2SM_LOADES1J_EEES25_vS26_EENS_8epilogue10collective18CollectiveEpilogueINS2A_23Sm100TmaWarpSpecializedILi3ELi2ELi32ELb1ELb0EEEJNS5_IJSH_SG_SH_EEENS5_IJNSN_ISH_SC_EENSN_ISO_SC_EEEEENS_10bfloat16_tESM_S2J_SM_NS2A_6fusion15FusionCallbacksIS2E_NS2K_17LinearCombinationIS2J_fS2J_fLNS_15FloatRoundStyleE2EEES2F_S2I_JEEENS4_5SM1004TMEM4LOAD26SM100_TMEM_LOAD_32dp32b32xENS4_13SM90_TMA_LOADENS1L_INS1M_ILi2ELi4ELi3EEENS1O_ILi16EEENSN_INS5_IJS1Q_SO_EEES1W_EEEENS4_39AutoVectorizingCopyWithAssumedAlignmentILi128EEENS4_14SM90_TMA_STOREES2Z_S31_S31_EEEvvEEEEvNT_6ParamsE)
	.align		4
        /*000c*/ 	.word	index@(__assertfail)
	.align		4
        /*0010*/ 	.word	0x00000000
	.align		4
        /*0014*/ 	.word	0xfffffffe
	.align		4
        /*0018*/ 	.word	0x00000000
	.align		4
        /*001c*/ 	.word	0xfffffffd
	.align		4
        /*0020*/ 	.word	0x00000000
	.align		4
        /*0024*/ 	.word	0xfffffffc


//--------------------- .nv.constant4             --------------------------
	.section	.nv.constant4,"a",@progbits
	.align	8
	.align		8
.nv.constant4:
        /*0000*/ 	.dword	__assertfail
	.align		8
        /*0008*/ 	.dword	__unnamed_1
	.align		8
        /*0010*/ 	.dword	__unnamed_2
	.align		8
        /*0018*/ 	.dword	_ZN40_INTERNAL_bfcf38d5_4_k_cu_9bce3e0b_321544cuda3std3__45__cpo5beginE
	.align		8
        /*0020*/ 	.dword	_ZN40_INTERNAL_bfcf38d5_4_k_cu_9bce3e0b_321544cuda3std3__45__cpo3endE
	.align		8
        /*0028*/ 	.dword	_ZN40_INTERNAL_bfcf38d5_4_k_cu_9bce3e0b_321544cuda3std3__45__cpo6cbeginE
	.align		8
        /*0030*/ 	.dword	_ZN40_INTERNAL_bfcf38d5_4_k_cu_9bce3e0b_321544cuda3std3__45__cpo4cendE
	.align		8
        /*0038*/ 	.dword	_ZN40_INTERNAL_bfcf38d5_4_k_cu_9bce3e0b_321544cuda3std3__442_GLOBAL__N__bfcf38d5_4_k_cu_9bce3e0b_321546ignoreE
	.align		8
        /*0040*/ 	.dword	_ZN40_INTERNAL_bfcf38d5_4_k_cu_9bce3e0b_321544cuda3std3__419piecewise_constructE
	.align		8
        /*0048*/ 	.dword	_ZN40_INTERNAL_bfcf38d5_4_k_cu_9bce3e0b_321544cuda3std3__48in_placeE
	.align		8
        /*0050*/ 	.dword	_ZN40_INTERNAL_bfcf38d5_4_k_cu_9bce3e0b_321544cuda3std6ranges3__45__cpo4swapE
	.align		8
        /*0058*/ 	.dword	_ZN40_INTERNAL_bfcf38d5_4_k_cu_9bce3e0b_321544cuda3std6ranges3__45__cpo9iter_moveE
	.align		8
        /*0060*/ 	.dword	_ZN40_INTERNAL_bfcf38d5_4_k_cu_9bce3e0b_321544cute7productE
	.align		8
        /*0068*/ 	.dword	_ZN40_INTERNAL_bfcf38d5_4_k_cu_9bce3e0b_321544cute1_E
	.align		8
        /*0070*/ 	.dword	$str$25
	.align		8
        /*0078*/ 	.dword	$str$26
	.align		8
        /*0080*/ 	.dword	$str$27
	.align		8
        /*0088*/ 	.dword	$str$28


//--------------------- .text._ZN7cutlass13device_kernelINS_4gemm6kernel13GemmUniversalIN4cute5tupleIJiiiiEEENS1_10collective13CollectiveMmaINS1_46MainloopSm100TmaUmmaWarpSpecializedBlockScaledILi9ELi2ELi2ENS5_IJNS4_1CILi2EEESB_NSA_ILi1EEEEEEEENS5_IJNSA_ILi256EEENSA_ILi64EEENSA_ILi128EEEEEENS5_IJNS_12float_e4m3_tENS_13float_ue8m0_tEEEENS5_IJNS5_IJlSC_lEEENS4_6LayoutINS5_IJNS5_IJNS5_IJNSA_ILi32EEENSA_ILi4EEEEEEiEEESR_NS5_IJSC_iEEEEEENS5_IJNS5_IJNS5_IJNSA_ILi16EEESP_EEEiEEENS5_IJNS5_IJNSA_ILi0EEESC_EEENSA_ILi512EEEEEENS5_IJSX_iEEEEEEEEEEESL_S14_NS4_8TiledMMAINS4_8MMA_AtomIJNS4_27SM100_MMA_MXF8F6F4_2x1SM_SSISJ_SJ_fSK_Li256ELi64ELNS4_4UMMA5MajorE0ELS19_0ELNS18_7ScaleInE0ELS1A_0EEEEEENSN_INS5_IJSC_SC_SC_EEENS5_IJSX_SX_SX_EEEEENS5_IJNS4_10UnderscoreES1G_S1G_EEEEENS5_IJNS4_28SM100_TMA_2SM_LOAD_MULTICASTES1J_EEENS5_IJNS4_14ComposedLayoutINS4_7SwizzleILi3ELi4ELi3EEENS4_18smem_ptr_flag_bitsILi8EEENSN_INS5_IJNSA_ILi8EEESH_EEENS5_IJSH_SC_EEEEEEENSN_INS5_IJNS5_IJNS5_IJSQ_SC_EEENS5_IJSO_SC_EEEEEESC_NS5_IJSP_SC_EEEEEENS5_IJNS5_IJNS5_IJSV_SZ_EEESY_EEESX_NS5_IJSC_SZ_EEEEEEEEEEEvNS4_8identityENS5_IJNS4_18SM100_TMA_2SM_LOADES1J_EEES25_vS26_EENS_8epilogue10collective18CollectiveEpilogueINS2A_23Sm100TmaWarpSpecializedILi3ELi2ELi32ELb1ELb0EEEJNS5_IJSH_SG_SH_EEENS5_IJNSN_ISH_SC_EENSN_ISO_SC_EEEEENS_10bfloat16_tESM_S2J_SM_NS2A_6fusion15FusionCallbacksIS2E_NS2K_17LinearCombinationIS2J_fS2J_fLNS_15FloatRoundStyleE2EEES2F_S2I_JEEENS4_5SM1004TMEM4LOAD26SM100_TMEM_LOAD_32dp32b32xENS4_13SM90_TMA_LOADENS1L_INS1M_ILi2ELi4ELi3EEENS1O_ILi16EEENSN_INS5_IJS1Q_SO_EEES1W_EEEENS4_39AutoVectorizingCopyWithAssumedAlignmentILi128EEENS4_14SM90_TMA_STOREES2Z_S31_S31_EEEvvEEEEvNT_6ParamsE --------------------------
	.section	.text._ZN7cutlass13device_kernelINS_4gemm6kernel13GemmUniversalIN4cute5tupleIJiiiiEEENS1_10collective13CollectiveMmaINS1_46MainloopSm100TmaUmmaWarpSpecializedBlockScaledILi9ELi2ELi2ENS5_IJNS4_1CILi2EEESB_NSA_ILi1EEEEEEEENS5_IJNSA_ILi256EEENSA_ILi64EEENSA_ILi128EEEEEENS5_IJNS_12float_e4m3_tENS_13float_ue8m0_tEEEENS5_IJNS5_IJlSC_lEEENS4_6LayoutINS5_IJNS5_IJNS5_IJNSA_ILi32EEENSA_ILi4EEEEEEiEEESR_NS5_IJSC_iEEEEEENS5_IJNS5_IJNS5_IJNSA_ILi16EEESP_EEEiEEENS5_IJNS5_IJNSA_ILi0EEESC_EEENSA_ILi512EEEEEENS5_IJSX_iEEEEEEEEEEESL_S14_NS4_8TiledMMAINS4_8MMA_AtomIJNS4_27SM100_MMA_MXF8F6F4_2x1SM_SSISJ_SJ_fSK_Li256ELi64ELNS4_4UMMA5MajorE0ELS19_0ELNS18_7ScaleInE0ELS1A_0EEEEEENSN_INS5_IJSC_SC_SC_EEENS5_IJSX_SX_SX_EEEEENS5_IJNS4_10UnderscoreES1G_S1G_EEEEENS5_IJNS4_28SM100_TMA_2SM_LOAD_MULTICASTES1J_EEENS5_IJNS4_14ComposedLayoutINS4_7SwizzleILi3ELi4ELi3EEENS4_18smem_ptr_flag_bitsILi8EEENSN_INS5_IJNSA_ILi8EEESH_EEENS5_IJSH_SC_EEEEEEENSN_INS5_IJNS5_IJNS5_IJSQ_SC_EEENS5_IJSO_SC_EEEEEESC_NS5_IJSP_SC_EEEEEENS5_IJNS5_IJNS5_IJSV_SZ_EEESY_EEESX_NS5_IJSC_SZ_EEEEEEEEEEEvNS4_8identityENS5_IJNS4_18SM100_TMA_2SM_LOADES1J_EEES25_vS26_EENS_8epilogue10collective18CollectiveEpilogueINS2A_23Sm100TmaWarpSpecializedILi3ELi2ELi32ELb1ELb0EEEJNS5_IJSH_SG_SH_EEENS5_IJNSN_ISH_SC_EENSN_ISO_SC_EEEEENS_10bfloat16_tESM_S2J_SM_NS2A_6fusion15FusionCallbacksIS2E_NS2K_17LinearCombinationIS2J_fS2J_fLNS_15FloatRoundStyleE2EEES2F_S2I_JEEENS4_5SM1004TMEM4LOAD26SM100_TMEM_LOAD_32dp32b32xENS4_13SM90_TMA_LOADENS1L_INS1M_ILi2ELi4ELi3EEENS1O_ILi16EEENSN_INS5_IJS1Q_SO_EEES1W_EEEENS4_39AutoVectorizingCopyWithAssumedAlignmentILi128EEENS4_14SM90_TMA_STOREES2Z_S31_S31_EEEvvEEEEvNT_6ParamsE,"ax",@progbits
	.align	128
.text._ZN7cutlass13device_kernelINS_4gemm6kernel13GemmUniversalIN4cute5tupleIJiiiiEEENS1_10collective13CollectiveMmaINS1_46MainloopSm100TmaUmmaWarpSpecializedBlockScaledILi9ELi2ELi2ENS5_IJNS4_1CILi2EEESB_NSA_ILi1EEEEEEEENS5_IJNSA_ILi256EEENSA_ILi64EEENSA_ILi128EEEEEENS5_IJNS_12float_e4m3_tENS_13float_ue8m0_tEEEENS5_IJNS5_IJlSC_lEEENS4_6LayoutINS5_IJNS5_IJNS5_IJNSA_ILi32EEENSA_ILi4EEEEEEiEEESR_NS5_IJSC_iEEEEEENS5_IJNS5_IJNS5_IJNSA_ILi16EEESP_EEEiEEENS5_IJNS5_IJNSA_ILi0EEESC_EEENSA_ILi512EEEEEENS5_IJSX_iEEEEEEEEEEESL_S14_NS4_8TiledMMAINS4_8MMA_AtomIJNS4_27SM100_MMA_MXF8F6F4_2x1SM_SSISJ_SJ_fSK_Li256ELi64ELNS4_4UMMA5MajorE0ELS19_0ELNS18_7ScaleInE0ELS1A_0EEEEEENSN_INS5_IJSC_SC_SC_EEENS5_IJSX_SX_SX_EEEEENS5_IJNS4_10UnderscoreES1G_S1G_EEEEENS5_IJNS4_28SM100_TMA_2SM_LOAD_MULTICASTES1J_EEENS5_IJNS4_14ComposedLayoutINS4_7SwizzleILi3ELi4ELi3EEENS4_18smem_ptr_flag_bitsILi8EEENSN_INS5_IJNSA_ILi8EEESH_EEENS5_IJSH_SC_EEEEEEENSN_INS5_IJNS5_IJNS5_IJSQ_SC_EEENS5_IJSO_SC_EEEEEESC_NS5_IJSP_SC_EEEEEENS5_IJNS5_IJNS5_IJSV_SZ_EEESY_EEESX_NS5_IJSC_SZ_EEEEEEEEEEEvNS4_8identityENS5_IJNS4_18SM100_TMA_2SM_LOADES1J_EEES25_vS26_EENS_8epilogue10collective18CollectiveEpilogueINS2A_23Sm100TmaWarpSpecializedILi3ELi2ELi32ELb1ELb0EEEJNS5_IJSH_SG_SH_EEENS5_IJNSN_ISH_SC_EENSN_ISO_SC_EEEEENS_10bfloat16_tESM_S2J_SM_NS2A_6fusion15FusionCallbacksIS2E_NS2K_17LinearCombinationIS2J_fS2J_fLNS_15FloatRoundStyleE2EEES2F_S2I_JEEENS4_5SM1004TMEM4LOAD26SM100_TMEM_LOAD_32dp32b32xENS4_13SM90_TMA_LOADENS1L_INS1M_ILi2ELi4ELi3EEENS1O_ILi16EEENSN_INS5_IJS1Q_SO_EEES1W_EEEENS4_39AutoVectorizingCopyWithAssumedAlignmentILi128EEENS4_14SM90_TMA_STOREES2Z_S31_S31_EEEvvEEEEvNT_6ParamsE:
        .type           _ZN7cutlass13device_kernelINS_4gemm6kernel13GemmUniversalIN4cute5tupleIJiiiiEEENS1_10collective13CollectiveMmaINS1_46MainloopSm100TmaUmmaWarpSpecializedBlockScaledILi9ELi2ELi2ENS5_IJNS4_1CILi2EEESB_NSA_ILi1EEEEEEEENS5_IJNSA_ILi256EEENSA_ILi64EEENSA_ILi128EEEEEENS5_IJNS_12float_e4m3_tENS_13float_ue8m0_tEEEENS5_IJNS5_IJlSC_lEEENS4_6LayoutINS5_IJNS5_IJNS5_IJNSA_ILi32EEENSA_ILi4EEEEEEiEEESR_NS5_IJSC_iEEEEEENS5_IJNS5_IJNS5_IJNSA_ILi16EEESP_EEEiEEENS5_IJNS5_IJNSA_ILi0EEESC_EEENSA_ILi512EEEEEENS5_IJSX_iEEEEEEEEEEESL_S14_NS4_8TiledMMAINS4_8MMA_AtomIJNS4_27SM100_MMA_MXF8F6F4_2x1SM_SSISJ_SJ_fSK_Li256ELi64ELNS4_4UMMA5MajorE0ELS19_0ELNS18_7ScaleInE0ELS1A_0EEEEEENSN_INS5_IJSC_SC_SC_EEENS5_IJSX_SX_SX_EEEEENS5_IJNS4_10UnderscoreES1G_S1G_EEEEENS5_IJNS4_28SM100_TMA_2SM_LOAD_MULTICASTES1J_EEENS5_IJNS4_14ComposedLayoutINS4_7SwizzleILi3ELi4ELi3EEENS4_18smem_ptr_flag_bitsILi8EEENSN_INS5_IJNSA_ILi8EEESH_EEENS5_IJSH_SC_EEEEEEENSN_INS5_IJNS5_IJNS5_IJSQ_SC_EEENS5_IJSO_SC_EEEEEESC_NS5_IJSP_SC_EEEEEENS5_IJNS5_IJNS5_IJSV_SZ_EEESY_EEESX_NS5_IJSC_SZ_EEEEEEEEEEEvNS4_8identityENS5_IJNS4_18SM100_TMA_2SM_LOADES1J_EEES25_vS26_EENS_8epilogue10collective18CollectiveEpilogueINS2A_23Sm100TmaWarpSpecializedILi3ELi2ELi32ELb1ELb0EEEJNS5_IJSH_SG_SH_EEENS5_IJNSN_ISH_SC_EENSN_ISO_SC_EEEEENS_10bfloat16_tESM_S2J_SM_NS2A_6fusion15FusionCallbacksIS2E_NS2K_17LinearCombinationIS2J_fS2J_fLNS_15FloatRoundStyleE2EEES2F_S2I_JEEENS4_5SM1004TMEM4LOAD26SM100_TMEM_LOAD_32dp32b32xENS4_13SM90_TMA_LOADENS1L_INS1M_ILi2ELi4ELi3EEENS1O_ILi16EEENSN_INS5_IJS1Q_SO_EEES1W_EEEENS4_39AutoVectorizingCopyWithAssumedAlignmentILi128EEENS4_14SM90_TMA_STOREES2Z_S31_S31_EEEvvEEEEvNT_6ParamsE,@function
        .size           _ZN7cutlass13device_kernelINS_4gemm6kernel13GemmUniversalIN4cute5tupleIJiiiiEEENS1_10collective13CollectiveMmaINS1_46MainloopSm100TmaUmmaWarpSpecializedBlockScaledILi9ELi2ELi2ENS5_IJNS4_1CILi2EEESB_NSA_ILi1EEEEEEEENS5_IJNSA_ILi256EEENSA_ILi64EEENSA_ILi128EEEEEENS5_IJNS_12float_e4m3_tENS_13float_ue8m0_tEEEENS5_IJNS5_IJlSC_lEEENS4_6LayoutINS5_IJNS5_IJNS5_IJNSA_ILi32EEENSA_ILi4EEEEEEiEEESR_NS5_IJSC_iEEEEEENS5_IJNS5_IJNS5_IJNSA_ILi16EEESP_EEEiEEENS5_IJNS5_IJNSA_ILi0EEESC_EEENSA_ILi512EEEEEENS5_IJSX_iEEEEEEEEEEESL_S14_NS4_8TiledMMAINS4_8MMA_AtomIJNS4_27SM100_MMA_MXF8F6F4_2x1SM_SSISJ_SJ_fSK_Li256ELi64ELNS4_4UMMA5MajorE0ELS19_0ELNS18_7ScaleInE0ELS1A_0EEEEEENSN_INS5_IJSC_SC_SC_EEENS5_IJSX_SX_SX_EEEEENS5_IJNS4_10UnderscoreES1G_S1G_EEEEENS5_IJNS4_28SM100_TMA_2SM_LOAD_MULTICASTES1J_EEENS5_IJNS4_14ComposedLayoutINS4_7SwizzleILi3ELi4ELi3EEENS4_18smem_ptr_flag_bitsILi8EEENSN_INS5_IJNSA_ILi8EEESH_EEENS5_IJSH_SC_EEEEEEENSN_INS5_IJNS5_IJNS5_IJSQ_SC_EEENS5_IJSO_SC_EEEEEESC_NS5_IJSP_SC_EEEEEENS5_IJNS5_IJNS5_IJSV_SZ_EEESY_EEESX_NS5_IJSC_SZ_EEEEEEEEEEEvNS4_8identityENS5_IJNS4_18SM100_TMA_2SM_LOADES1J_EEES25_vS26_EENS_8epilogue10collective18CollectiveEpilogueINS2A_23Sm100TmaWarpSpecializedILi3ELi2ELi32ELb1ELb0EEEJNS5_IJSH_SG_SH_EEENS5_IJNSN_ISH_SC_EENSN_ISO_SC_EEEEENS_10bfloat16_tESM_S2J_SM_NS2A_6fusion15FusionCallbacksIS2E_NS2K_17LinearCombinationIS2J_fS2J_fLNS_15FloatRoundStyleE2EEES2F_S2I_JEEENS4_5SM1004TMEM4LOAD26SM100_TMEM_LOAD_32dp32b32xENS4_13SM90_TMA_LOADENS1L_INS1M_ILi2ELi4ELi3EEENS1O_ILi16EEENSN_INS5_IJS1Q_SO_EEES1W_EEEENS4_39AutoVectorizingCopyWithAssumedAlignmentILi128EEENS4_14SM90_TMA_STOREES2Z_S31_S31_EEEvvEEEEvNT_6ParamsE,(.L_x_191 - _ZN7cutlass13device_kernelINS_4gemm6kernel13GemmUniversalIN4cute5tupleIJiiiiEEENS1_10collective13CollectiveMmaINS1_46MainloopSm100TmaUmmaWarpSpecializedBlockScaledILi9ELi2ELi2ENS5_IJNS4_1CILi2EEESB_NSA_ILi1EEEEEEEENS5_IJNSA_ILi256EEENSA_ILi64EEENSA_ILi128EEEEEENS5_IJNS_12float_e4m3_tENS_13float_ue8m0_tEEEENS5_IJNS5_IJlSC_lEEENS4_6LayoutINS5_IJNS5_IJNS5_IJNSA_ILi32EEENSA_ILi4EEEEEEiEEESR_NS5_IJSC_iEEEEEENS5_IJNS5_IJNS5_IJNSA_ILi16EEESP_EEEiEEENS5_IJNS5_IJNSA_ILi0EEESC_EEENSA_ILi512EEEEEENS5_IJSX_iEEEEEEEEEEESL_S14_NS4_8TiledMMAINS4_8MMA_AtomIJNS4_27SM100_MMA_MXF8F6F4_2x1SM_SSISJ_SJ_fSK_Li256ELi64ELNS4_4UMMA5MajorE0ELS19_0ELNS18_7ScaleInE0ELS1A_0EEEEEENSN_INS5_IJSC_SC_SC_EEENS5_IJSX_SX_SX_EEEEENS5_IJNS4_10UnderscoreES1G_S1G_EEEEENS5_IJNS4_28SM100_TMA_2SM_LOAD_MULTICASTES1J_EEENS5_IJNS4_14ComposedLayoutINS4_7SwizzleILi3ELi4ELi3EEENS4_18smem_ptr_flag_bitsILi8EEENSN_INS5_IJNSA_ILi8EEESH_EEENS5_IJSH_SC_EEEEEEENSN_INS5_IJNS5_IJNS5_IJSQ_SC_EEENS5_IJSO_SC_EEEEEESC_NS5_IJSP_SC_EEEEEENS5_IJNS5_IJNS5_IJSV_SZ_EEESY_EEESX_NS5_IJSC_SZ_EEEEEEEEEEEvNS4_8identityENS5_IJNS4_18SM100_TMA_2SM_LOADES1J_EEES25_vS26_EENS_8epilogue10collective18CollectiveEpilogueINS2A_23Sm100TmaWarpSpecializedILi3ELi2ELi32ELb1ELb0EEEJNS5_IJSH_SG_SH_EEENS5_IJNSN_ISH_SC_EENSN_ISO_SC_EEEEENS_10bfloat16_tESM_S2J_SM_NS2A_6fusion15FusionCallbacksIS2E_NS2K_17LinearCombinationIS2J_fS2J_fLNS_15FloatRoundStyleE2EEES2F_S2I_JEEENS4_5SM1004TMEM4LOAD26SM100_TMEM_LOAD_32dp32b32xENS4_13SM90_TMA_LOADENS1L_INS1M_ILi2ELi4ELi3EEENS1O_ILi16EEENSN_INS5_IJS1Q_SO_EEES1W_EEEENS4_39AutoVectorizingCopyWithAssumedAlignmentILi128EEENS4_14SM90_TMA_STOREES2Z_S31_S31_EEEvvEEEEvNT_6ParamsE)
        .other          _ZN7cutlass13device_kernelINS_4gemm6kernel13GemmUniversalIN4cute5tupleIJiiiiEEENS1_10collective13CollectiveMmaINS1_46MainloopSm100TmaUmmaWarpSpecializedBlockScaledILi9ELi2ELi2ENS5_IJNS4_1CILi2EEESB_NSA_ILi1EEEEEEEENS5_IJNSA_ILi256EEENSA_ILi64EEENSA_ILi128EEEEEENS5_IJNS_12float_e4m3_tENS_13float_ue8m0_tEEEENS5_IJNS5_IJlSC_lEEENS4_6LayoutINS5_IJNS5_IJNS5_IJNSA_ILi32EEENSA_ILi4EEEEEEiEEESR_NS5_IJSC_iEEEEEENS5_IJNS5_IJNS5_IJNSA_ILi16EEESP_EEEiEEENS5_IJNS5_IJNSA_ILi0EEESC_EEENSA_ILi512EEEEEENS5_IJSX_iEEEEEEEEEEESL_S14_NS4_8TiledMMAINS4_8MMA_AtomIJNS4_27SM100_MMA_MXF8F6F4_2x1SM_SSISJ_SJ_fSK_Li256ELi64ELNS4_4UMMA5MajorE0ELS19_0ELNS18_7ScaleInE0ELS1A_0EEEEEENSN_INS5_IJSC_SC_SC_EEENS5_IJSX_SX_SX_EEEEENS5_IJNS4_10UnderscoreES1G_S1G_EEEEENS5_IJNS4_28SM100_TMA_2SM_LOAD_MULTICASTES1J_EEENS5_IJNS4_14ComposedLayoutINS4_7SwizzleILi3ELi4ELi3EEENS4_18smem_ptr_flag_bitsILi8EEENSN_INS5_IJNSA_ILi8EEESH_EEENS5_IJSH_SC_EEEEEEENSN_INS5_IJNS5_IJNS5_IJSQ_SC_EEENS5_IJSO_SC_EEEEEESC_NS5_IJSP_SC_EEEEEENS5_IJNS5_IJNS5_IJSV_SZ_EEESY_EEESX_NS5_IJSC_SZ_EEEEEEEEEEEvNS4_8identityENS5_IJNS4_18SM100_TMA_2SM_LOADES1J_EEES25_vS26_EENS_8epilogue10collective18CollectiveEpilogueINS2A_23Sm100TmaWarpSpecializedILi3ELi2ELi32ELb1ELb0EEEJNS5_IJSH_SG_SH_EEENS5_IJNSN_ISH_SC_EENSN_ISO_SC_EEEEENS_10bfloat16_tESM_S2J_SM_NS2A_6fusion15FusionCallbacksIS2E_NS2K_17LinearCombinationIS2J_fS2J_fLNS_15FloatRoundStyleE2EEES2F_S2I_JEEENS4_5SM1004TMEM4LOAD26SM100_TMEM_LOAD_32dp32b32xENS4_13SM90_TMA_LOADENS1L_INS1M_ILi2ELi4ELi3EEENS1O_ILi16EEENSN_INS5_IJS1Q_SO_EEES1W_EEEENS4_39AutoVectorizingCopyWithAssumedAlignmentILi128EEENS4_14SM90_TMA_STOREES2Z_S31_S31_EEEvvEEEEvNT_6ParamsE,@"STO_CUDA_ENTRY STV_DEFAULT"
_ZN7cutlass13device_kernelINS_4gemm6kernel13GemmUniversalIN4cute5tupleIJiiiiEEENS1_10collective13CollectiveMmaINS1_46MainloopSm100TmaUmmaWarpSpecializedBlockScaledILi9ELi2ELi2ENS5_IJNS4_1CILi2EEESB_NSA_ILi1EEEEEEEENS5_IJNSA_ILi256EEENSA_ILi64EEENSA_ILi128EEEEEENS5_IJNS_12float_e4m3_tENS_13float_ue8m0_tEEEENS5_IJNS5_IJlSC_lEEENS4_6LayoutINS5_IJNS5_IJNS5_IJNSA_ILi32EEENSA_ILi4EEEEEEiEEESR_NS5_IJSC_iEEEEEENS5_IJNS5_IJNS5_IJNSA_ILi16EEESP_EEEiEEENS5_IJNS5_IJNSA_ILi0EEESC_EEENSA_ILi512EEEEEENS5_IJSX_iEEEEEEEEEEESL_S14_NS4_8TiledMMAINS4_8MMA_AtomIJNS4_27SM100_MMA_MXF8F6F4_2x1SM_SSISJ_SJ_fSK_Li256ELi64ELNS4_4UMMA5MajorE0ELS19_0ELNS18_7ScaleInE0ELS1A_0EEEEEENSN_INS5_IJSC_SC_SC_EEENS5_IJSX_SX_SX_EEEEENS5_IJNS4_10UnderscoreES1G_S1G_EEEEENS5_IJNS4_28SM100_TMA_2SM_LOAD_MULTICASTES1J_EEENS5_IJNS4_14ComposedLayoutINS4_7SwizzleILi3ELi4ELi3EEENS4_18smem_ptr_flag_bitsILi8EEENSN_INS5_IJNSA_ILi8EEESH_EEENS5_IJSH_SC_EEEEEEENSN_INS5_IJNS5_IJNS5_IJSQ_SC_EEENS5_IJSO_SC_EEEEEESC_NS5_IJSP_SC_EEEEEENS5_IJNS5_IJNS5_IJSV_SZ_EEESY_EEESX_NS5_IJSC_SZ_EEEEEEEEEEEvNS4_8identityENS5_IJNS4_18SM100_TMA_2SM_LOADES1J_EEES25_vS26_EENS_8epilogue10collective18CollectiveEpilogueINS2A_23Sm100TmaWarpSpecializedILi3ELi2ELi32ELb1ELb0EEEJNS5_IJSH_SG_SH_EEENS5_IJNSN_ISH_SC_EENSN_ISO_SC_EEEEENS_10bfloat16_tESM_S2J_SM_NS2A_6fusion15FusionCallbacksIS2E_NS2K_17LinearCombinationIS2J_fS2J_fLNS_15FloatRoundStyleE2EEES2F_S2I_JEEENS4_5SM1004TMEM4LOAD26SM100_TMEM_LOAD_32dp32b32xENS4_13SM90_TMA_LOADENS1L_INS1M_ILi2ELi4ELi3EEENS1O_ILi16EEENSN_INS5_IJS1Q_SO_EEES1W_EEEENS4_39AutoVectorizingCopyWithAssumedAlignmentILi128EEENS4_14SM90_TMA_STOREES2Z_S31_S31_EEEvvEEEEvNT_6ParamsE:
[----:B------:R-:W1:Y:S01]  /*0000*/  LDC R1, c[0x0][0x37c] ;  /* 0x0000df00ff017b82 */ /* 0x000e620000000800 */
[----:B------:R-:W2:Y:S01]  /*0010*/  S2R R92, SR_TID.X ;  /* 0x00000000005c7919 */ /* 0x000ea20000002100 */
[----:B------:R-:W3:Y:S06]  /*0020*/  LDCU.64 UR12, c[0x0][0xc90] ;  /* 0x00019200ff0c77ac */ /* 0x000eec0008000a00 */
[----:B------:R-:W4:Y:S01]  /*0030*/  S2UR UR4, SR_CgaCtaId ;  /* 0x00000000000479c3 */ /* 0x000f220000008800 */
[----:B------:R-:W-:Y:S02]  /*0040*/  PRMT R84, RZ, 0x7610, R84 ;  /* 0x00007610ff547816 */ /* 0x000fe40000000054 */
[----:B------:R-:W-:Y:S01]  /*0050*/  ELECT P1, URZ, PT ;  /* 0x0000000000ff782f */ /* 0x000fe20003820000 */
[----:B---3--:R-:W-:-:S04]  /*0060*/  UISETP.NE.U32.AND UP0, UPT, UR12, URZ, UPT ;  /* 0x000000ff0c00728c */ /* 0x008fc8000bf05070 */
[----:B------:R-:W-:Y:S02]  /*0070*/  UISETP.NE.AND.EX UP0, UPT, UR13, URZ, UPT, UP0 ;  /* 0x000000ff0d00728c */ /* 0x000fe4000bf05300 */
[----:B----4-:R-:W-:Y:S02]  /*0080*/  ULOP3.LUT UR71, UR4, 0x1, URZ, 0xc0, !UPT ;  /* 0x0000000104477892 */ /* 0x010fe4000f8ec0ff */
[----:B------:R-:W-:Y:S01]  /*0090*/  ULOP3.LUT UR70, UR4, 0x1, URZ, 0x3c, !UPT ;  /* 0x0000000104467892 */ /* 0x000fe2000f8e3cff */
[----:B--2---:R-:W-:-:S05]  /*00a0*/  SHF.R.U32.HI R85, RZ, 0x5, R92 ;  /* 0x00000005ff557819 */ /* 0x004fca000001165c */
[----:B------:R-:W2:Y:S02]  /*00b0*/  SHFL.IDX PT, R0, R85, RZ, 0x1f ;  /* 0x00001fff55007589 */ /* 0x000ea400000e0000 */
[----:B--2---:R-:W-:Y:S01]  /*00c0*/  R2UR UR22, R0 ;  /* 0x00000000001672ca */ /* 0x004fe200000e0000 */
[----:B-1----:R-:W-:-:S14]  /*00d0*/  BRA.U UP0, `(.L_x_0) ;  /* 0x0000000100307547 */ /* 0x002fdc000b800000 */
[----:B------:R-:W1:Y:S02]  /*00e0*/  LDCU.64 UR4, c[0x0][0xc88] ;  /* 0x00019100ff0477ac */ /* 0x000e640008000a00 */
[----:B-1----:R-:W-:-:S04]  /*00f0*/  UISETP.NE.U32.AND UP0, UPT, UR4, URZ, UPT ;  /* 0x000000ff0400728c */ /* 0x002fc8000bf05070 */
[----:B------:R-:W-:-:S09]  /*0100*/  UISETP.NE.AND.EX UP0, UPT, UR5, URZ, UPT, UP0 ;  /* 0x000000ff0500728c */ /* 0x000fd2000bf05300 */
[----:B------:R-:W-:Y:S05]  /*0110*/  BRA.U !UP0, `(.L_x_1) ;  /* 0x0000000108147547 */ /* 0x000fea000b800000 */
[----:B------:R-:W1:Y:S01]  /*0120*/  LDC.64 R2, c[0x0][0xc88] ;  /* 0x00032200ff027b82 */ /* 0x000e620000000a00 */
[----:B------:R-:W1:Y:S02]  /*0130*/  LDCU.64 UR4, c[0x0][0x358] ;  /* 0x00006b00ff0477ac */ /* 0x000e640008000a00 */
[----:B-1----:R1:W5:Y:S01]  /*0140*/  LDG.E R41, desc[UR4][R2.64] ;  /* 0x0000000402297981 */ /* 0x002362000c1e1900 */
[----:B------:R-:W-:Y:S01]  /*0150*/  HFMA2 R84, -RZ, RZ, 0, 5.9604644775390625e-08 ;  /* 0x00000001ff547431 */ /* 0x000fe200000001ff */
[----:B------:R-:W-:Y:S05]  /*0160*/  BRA `(.L_x_0) ;  /* 0x00000000000c7947 */ /* 0x000fea0003800000 */
.L_x_1:
[----:B------:R-:W1:Y:S01]  /*0170*/  LDCU UR4, c[0x0][0xc80] ;  /* 0x00019000ff0477ac */ /* 0x000e620008000800 */
[----:B------:R-:W-:Y:S01]  /*0180*/  HFMA2 R84, -RZ, RZ, 0, 5.9604644775390625e-08 ;  /* 0x00000001ff547431 */ /* 0x000fe200000001ff */
[----:B-1----:R-:W-:-:S07]  /*0190*/  MOV R41, UR4 ;  /* 0x0000000400297c02 */ /* 0x002fce0008000f00 */
.L_x_0:
[----:B------:R-:W2:Y:S02]  /*01a0*/  LDCU.64 UR4, c[0x0][0xcb0] ;  /* 0x00019600ff0477ac */ /* 0x000ea40008000a00 */
[----:B--2---:R-:W-:-:S04]  /*01b0*/  UISETP.NE.U32.AND UP0, UPT, UR4, URZ, UPT ;  /* 0x000000ff0400728c */ /* 0x004fc8000bf05070 */
[----:B------:R-:W-:-:S09]  /*01c0*/  UISETP.NE.AND.EX UP0, UPT, UR5, URZ, UPT, UP0 ;  /* 0x000000ff0500728c */ /* 0x000fd2000bf05300 */
[----:B------:R-:W-:Y:S05]  /*01d0*/  BRA.U UP0, `(.L_x_2) ;  /* 0x0000000100287547 */ /* 0x000fea000b800000 */
[----:B------:R-:W2:Y:S02]  /*01e0*/  LDCU.64 UR4, c[0x0][0xca8] ;  /* 0x00019500ff0477ac */ /* 0x000ea40008000a00 */
[----:B--2---:R-:W-:-:S04]  /*01f0*/  UISETP.NE.U32.AND UP0, UPT, UR4, URZ, UPT ;  /* 0x000000ff0400728c */ /* 0x004fc8000bf05070 */
[----:B------:R-:W-:-:S09]  /*0200*/  UISETP.NE.AND.EX UP0, UPT, UR5, URZ, UPT, UP0 ;  /* 0x000000ff0500728c */ /* 0x000fd2000bf05300 */
[----:B------:R-:W-:Y:S05]  /*0210*/  BRA.U !UP0, `(.L_x_3) ;  /* 0x0000000108107547 */ /* 0x000fea000b800000 */
[----:B------:R-:W2:Y:S01]  /*0220*/  LDC.64 R38, c[0x0][0xca8] ;  /* 0x00032a00ff267b82 */ /* 0x000ea20000000a00 */
[----:B------:R-:W2:Y:S02]  /*0230*/  LDCU.64 UR4, c[0x0][0x358] ;  /* 0x00006b00ff0477ac */ /* 0x000ea40008000a00 */
[----:B--2---:R2:W5:Y:S01]  /*0240*/  LDG.E R38, desc[UR4][R38.64] ;  /* 0x0000000426267981 */ /* 0x004562000c1e1900 */
[----:B------:R-:W-:Y:S05]  /*0250*/  BRA `(.L_x_2) ;  /* 0x0000000000087947 */ /* 0x000fea0003800000 */
.L_x_3:
[----:B------:R-:W2:Y:S02]  /*0260*/  LDCU UR4, c[0x0][0xca0] ;  /* 0x00019400ff0477ac */ /* 0x000ea40008000800 */
[----:B--2---:R-:W-:Y:S02]  /*0270*/  MOV R38, UR4 ;  /* 0x0000000400267c02 */ /* 0x004fe40008000f00 */
.L_x_2:
[----:B------:R-:W-:Y:S01]  /*0280*/  IMAD.U32 R0, RZ, RZ, UR22 ;  /* 0x00000016ff007e24 */ /* 0x000fe2000f8e00ff */
[----:B------:R-:W-:Y:S04]  /*0290*/  BSSY.RECONVERGENT B0, `(.L_x_4) ;  /* 0x0000012000007945 */ /* 0x000fe80003800200 */
[C---:B------:R-:W-:Y:S02]  /*02a0*/  ISETP.NE.OR P2, PT, R0.reuse, 0x1, !P1 ;  /* 0x000000010000780c */ /* 0x040fe40004f45670 */
[----:B------:R-:W-:-:S11]  /*02b0*/  ISETP.NE.OR P0, PT, R0, 0x3, !P1 ;  /* 0x000000030000780c */ /* 0x000fd60004f05670 */
[----:B------:R-:W-:Y:S05]  /*02c0*/  @P2 BRA `(.L_x_5) ;  /* 0x0000000000382947 */ /* 0x000fea0003800000 */
[----:B------:R-:W3:Y:S02]  /*02d0*/  LDCU.64 UR4, c[0x0][0x348] ;  /* 0x00006900ff0477ac */ /* 0x000ee40008000a00 */
[----:B---3--:R-:W-:Y:S02]  /*02e0*/  UIADD3 UR10, UP3, UPT, UR4, 0x80, URZ ;  /* 0x00000080040a7890 */ /* 0x008fe4000ff7e0ff */
[----:B------:R-:W-:Y:S02]  /*02f0*/  UIADD3 UR8, UP2, UPT, UR4, 0x180, URZ ;  /* 0x0000018004087890 */ /* 0x000fe4000ff5e0ff */
[----:B------:R-:W-:Y:S02]  /*0300*/  UIADD3 UR6, UP1, UPT, UR4, 0x280, URZ ;  /* 0x0000028004067890 */ /* 0x000fe4000ff3e0ff */
[----:B------:R-:W-:Y:S02]  /*0310*/  UIADD3 UR4, UP0, UPT, UR4, 0x380, URZ ;  /* 0x0000038004047890 */ /* 0x000fe4000ff1e0ff */
[----:B------:R-:W-:-:S02]  /*0320*/  UIADD3.X UR11, UPT, UPT, URZ, UR5, URZ, UP3, !UPT ;  /* 0x00000005ff0b7290 */ /* 0x000fc40009ffe4ff */
[----:B------:R-:W-:Y:S02]  /*0330*/  UIADD3.X UR9, UPT, UPT, URZ, UR5, URZ, UP2, !UPT ;  /* 0x00000005ff097290 */ /* 0x000fe400097fe4ff */
[----:B------:R-:W-:Y:S02]  /*0340*/  UIADD3.X UR7, UPT, UPT, URZ, UR5, URZ, UP1, !UPT ;  /* 0x00000005ff077290 */ /* 0x000fe40008ffe4ff */
[----:B------:R-:W-:-:S03]  /*0350*/  UIADD3.X UR5, UPT, UPT, URZ, UR5, URZ, UP0, !UPT ;  /* 0x00000005ff057290 */ /* 0x000fc600087fe4ff */
[----:B------:R3:W-:Y:S02]  /*0360*/  UTMACCTL.PF [UR10] ;  /* 0x000000000a0079b9 */ /* 0x0007e40008040000 */
[----:B------:R3:W-:Y:S02]  /*0370*/  UTMACCTL.PF [UR8] ;  /* 0x00000000080079b9 */ /* 0x0007e40008040000 */
[----:B------:R3:W-:Y:S02]  /*0380*/  UTMACCTL.PF [UR6] ;  /* 0x00000000060079b9 */ /* 0x0007e40008040000 */
[----:B------:R3:W-:Y:S02]  /*0390*/  UTMACCTL.PF [UR4] ;  /* 0x00000000040079b9 */ /* 0x0007e40008040000 */
[----:B---3--:R-:W-:Y:S01]  /*03a0*/  NOP ;  /* 0x0000000000007918 */ /* 0x008fe20000000000 */
.L_x_5:
[----:B------:R-:W-:Y:S05]  /*03b0*/  BSYNC.RECONVERGENT B0 ;  /* 0x0000000000007941 */ /* 0x000fea0003800200 */
.L_x_4:
[----:B------:R-:W-:Y:S04]  /*03c0*/  BSSY.RECONVERGENT B0, `(.L_x_6) ;  /* 0x000000a000007945 */ /* 0x000fe80003800200 */
[----:B------:R-:W-:Y:S05]  /*03d0*/  @P0 BRA `(.L_x_7) ;  /* 0x0000000000200947 */ /* 0x000fea0003800000 */
[----:B------:R-:W3:Y:S02]  /*03e0*/  LDCU.64 UR4, c[0x0][0x348] ;  /* 0x00006900ff0477ac */ /* 0x000ee40008000a00 */
[----:B---3--:R-:W-:Y:S02]  /*03f0*/  UIADD3 UR6, UP1, UPT, UR4, 0x980, URZ ;  /* 0x0000098004067890 */ /* 0x008fe4000ff3e0ff */
[----:B------:R-:W-:Y:S02]  /*0400*/  UIADD3 UR4, UP0, UPT, UR4, 0xa80, URZ ;  /* 0x00000a8004047890 */ /* 0x000fe4000ff1e0ff */
[----:B------:R-:W-:Y:S02]  /*0410*/  UIADD3.X UR7, UPT, UPT, URZ, UR5, URZ, UP1, !UPT ;  /* 0x00000005ff077290 */ /* 0x000fe40008ffe4ff */
[----:B------:R-:W-:-:S07]  /*0420*/  UIADD3.X UR5, UPT, UPT, URZ, UR5, URZ, UP0, !UPT ;  /* 0x00000005ff057290 */ /* 0x000fce00087fe4ff */
[----:B------:R3:W-:Y:S02]  /*0430*/  UTMACCTL.PF [UR6] ;  /* 0x00000000060079b9 */ /* 0x0007e40008040000 */
[----:B------:R3:W-:Y:S02]  /*0440*/  UTMACCTL.PF [UR4] ;  /* 0x00000000040079b9 */ /* 0x0007e40008040000 */
[----:B---3--:R-:W-:Y:S01]  /*0450*/  NOP ;  /* 0x0000000000007918 */ /* 0x008fe20000000000 */
.L_x_7:
[----:B------:R-:W-:Y:S05]  /*0460*/  BSYNC.RECONVERGENT B0 ;  /* 0x0000000000007941 */ /* 0x000fea0003800200 */
.L_x_6:
[----:B------:R-:W3:Y:S01]  /*0470*/  LDCU.64 UR4, c[0x0][0xc88] ;  /* 0x00019100ff0477ac */ /* 0x000ee20008000a00 */
[----:B------:R-:W-:Y:S02]  /*0480*/  UISETP.EQ.U32.AND UP1, UPT, UR12, URZ, UPT ;  /* 0x000000ff0c00728c */ /* 0x000fe4000bf22070 */
[----:B------:R-:W-:Y:S02]  /*0490*/  UPLOP3.LUT UP3, UPT, UPT, UPT, UPT, 0x80, 0x8 ;  /* 0x000000000008789c */ /* 0x000fe40003f6f070 */
[----:B---3--:R-:W-:-:S04]  /*04a0*/  UISETP.NE.U32.AND UP0, UPT, UR4, URZ, UPT ;  /* 0x000000ff0400728c */ /* 0x008fc8000bf05070 */
[----:B------:R-:W-:-:S04]  /*04b0*/  UISETP.NE.AND.EX UP0, UPT, UR5, URZ, UPT, UP0 ;  /* 0x000000ff0500728c */ /* 0x000fc8000bf05300 */
[----:B------:R-:W-:-:S04]  /*04c0*/  UISETP.EQ.OR.EX UP2, UPT, UR13, URZ, !UP0, UP1 ;  /* 0x000000ff0d00728c */ /* 0x000fc8000c742710 */
[----:B------:R-:W-:-:S06]  /*04d0*/  UP2UR UR4, UPR, URZ, 0x4 ;  /* 0x00000004ff047883 */ /* 0x000fcc0008000000 */
[----:B------:R-:W-:Y:S01]  /*04e0*/  MOV R88, UR4 ;  /* 0x0000000400587c02 */ /* 0x000fe20008000f00 */
[----:B------:R-:W-:Y:S06]  /*04f0*/  BRA.U !UP2, `(.L_x_8) ;  /* 0x000000010a207547 */ /* 0x000fec000b800000 */
[----:B------:R-:W-:Y:S01]  /*0500*/  UISETP.NE.U32.AND UP1, UPT, UR12, URZ, UPT ;  /* 0x000000ff0c00728c */ /* 0x000fe2000bf25070 */
[----:B-----5:R-:W-:Y:S01]  /*0510*/  FSETP.NEU.AND P0, PT, R41, RZ, PT ;  /* 0x000000ff2900720b */ /* 0x020fe20003f0d000 */
[----:B------:R-:W-:Y:S02]  /*0520*/  USEL UR4, URZ, 0xffffffff, UP0 ;  /* 0xffffffffff047887 */ /* 0x000fe40008000000 */
[----:B------:R-:W-:-:S10]  /*0530*/  UISETP.NE.AND.EX UP1, UPT, UR13, URZ, UPT, UP1 ;  /* 0x000000ff0d00728c */ /* 0x000fd4000bf25310 */
[----:B------:R-:W-:Y:S01]  /*0540*/  VOTEU.ANY UP0, P0 ;  /* 0x0000000000ff7886 */ /* 0x000fe20000000100 */
[----:B------:R-:W-:-:S04]  /*0550*/  @!UP1 USEL UR4, URZ, 0xffffffff, UP0 ;  /* 0xffffffffff049887 */ /* 0x000fc80008000000 */
[----:B------:R-:W-:-:S04]  /*0560*/  ULOP3.LUT UR4, UR4, 0x1, URZ, 0xc0, !UPT ;  /* 0x0000000104047892 */ /* 0x000fc8000f8ec0ff */
[----:B------:R-:W-:-:S11]  /*0570*/  UISETP.NE.U32.AND UP3, UPT, UR4, 0x1, UPT ;  /* 0x000000010400788c */ /* 0x000fd6000bf65070 */
.L_x_8:
[----:B------:R-:W3:Y:S01]  /*0580*/  SHFL.IDX PT, R0, R85, RZ, 0x1f ;  /* 0x00001fff55007589 */ /* 0x000ee200000e0000 */
[----:B------:R-:W-:-:S04]  /*0590*/  UISETP.NE.AND UP0, UPT, UR22, 0x2, UPT ;  /* 0x000000021600788c */ /* 0x000fc8000bf05270 */
[----:B------:R-:W-:Y:S02]  /*05a0*/  UISETP.EQ.AND UP1, UPT, UR71, URZ, !UP0 ;  /* 0x000000ff4700728c */ /* 0x000fe4000c722270 */
[----:B------:R-:W-:-:S04]  /*05b0*/  USEL UR37, URZ, 0x1, UP0 ;  /* 0x00000001ff257887 */ /* 0x000fc80008000000 */
[----:B------:R-:W-:Y:S02]  /*05c0*/  PLOP3.LUT P4, PT, P1, PT, UP1, 0x80, 0x8 ;  /* 0x000000000008781c */ /* 0x000fe40000f8f018 */
[----:B---3--:R-:W-:-:S13]  /*05d0*/  ISETP.NE.AND P0, PT, R0, RZ, PT ;  /* 0x000000ff0000720c */ /* 0x008fda0003f05270 */
[----:B------:R-:W-:Y:S05]  /*05e0*/  @P0 BRA `(.L_x_9) ;  /* 0x00000000008c0947 */ /* 0x000fea0003800000 */
[----:B------:R-:W-:Y:S01]  /*05f0*/  ELECT P0, URZ, PT ;  /* 0x0000000000ff782f */ /* 0x000fe20003800000 */
[----:B------:R-:W-:-:S12]  /*0600*/  BSSY.RECONVERGENT B0, `(.L_x_9) ;  /* 0x0000021000007945 */ /* 0x000fd80003800200 */
[----:B------:R-:W-:Y:S05]  /*0610*/  @!P0 BRA `(.L_x_10) ;  /* 0x00000000007c8947 */ /* 0x000fea0003800000 */
[----:B------:R-:W3:Y:S01]  /*0620*/  S2UR UR5, SR_CgaCtaId ;  /* 0x00000000000579c3 */ /* 0x000ee20000008800 */
[----:B------:R-:W-:Y:S01]  /*0630*/  UMOV UR4, 0x400 ;  /* 0x0000040000047882 */ /* 0x000fe20000000000 */
[----:B------:R-:W-:Y:S01]  /*0640*/  UMOV UR8, 0x1 ;  /* 0x0000000100087882 */ /* 0x000fe20000000000 */
[----:B------:R-:W-:Y:S01]  /*0650*/  UMOV UR6, 0x2 ;  /* 0x0000000200067882 */ /* 0x000fe20000000000 */
[----:B------:R-:W-:-:S04]  /*0660*/  UIADD3 UR8, UPT, UPT, -UR8, 0x100000, URZ ;  /* 0x0010000008087890 */ /* 0x000fc8000fffe1ff */
[----:B------:R-:W-:Y:S02]  /*0670*/  USHF.L.U32 UR9, UR8, 0xb, URZ ;  /* 0x0000000b08097899 */ /* 0x000fe400080006ff */
[----:B------:R-:W-:Y:S02]  /*0680*/  USHF.L.U32 UR8, UR8, 0x1, URZ ;  /* 0x0000000108087899 */ /* 0x000fe400080006ff */
[----:B------:R-:W-:-:S04]  /*0690*/  UIADD3 UR6, UPT, UPT, -UR6, 0x100000, URZ ;  /* 0x0010000006067890 */ /* 0x000fc8000fffe1ff */
[----:B------:R-:W-:Y:S02]  /*06a0*/  USHF.L.U32 UR7, UR6, 0xb, URZ ;  /* 0x0000000b06077899 */ /* 0x000fe400080006ff */
[----:B------:R-:W-:Y:S02]  /*06b0*/  USHF.L.U32 UR6, UR6, 0x1, URZ ;  /* 0x0000000106067899 */ /* 0x000fe400080006ff */
[----:B---3--:R-:W-:Y:S01]  /*06c0*/  ULEA UR4, UR5, UR4, 0x18 ;  /* 0x0000000405047291 */ /* 0x008fe2000f8ec0ff */
[----:B------:R-:W3:Y:S11]  /*06d0*/  FENCE.VIEW.ASYNC.S ;  /* 0x00000000000073c6 */ /* 0x000ef60000000000 */
[----:B---3--:R3:W4:Y:S01]  /*06e0*/  SYNCS.EXCH.64 URZ, [UR4], UR8 ;  /* 0x0000000804ff75b2 */ /* 0x0087220008000100 */
[----:B------:R3:W1:Y:S01]  /*06f0*/  SYNCS.EXCH.64 URZ, [UR4+0x48], UR6 ;  /* 0x0000480604ff75b2 */ /* 0x0006620008000100 */
        /* <DEDUP_REMOVED lines=15> */
[----:B------:R3:W1:Y:S02]  /*07f0*/  SYNCS.EXCH.64 URZ, [UR4+0x88], UR6 ;  /* 0x0000880604ff75b2 */ /* 0x0006640008000100 */
[----:B---3--:R-:W-:Y:S01]  /*0800*/  NOP ;  /* 0x0000000000007918 */ /* 0x008fe20000000000 */
.L_x_10:
[----:B------:R-:W-:Y:S05]  /*0810*/  BSYNC.RECONVERGENT B0 ;  /* 0x0000000000007941 */ /* 0x000fea0003800200 */
.L_x_9:
[----:B------:R-:W3:Y:S01]  /*0820*/  SHFL.IDX PT, R0, R85, RZ, 0x1f ;  /* 0x00001fff55007589 */ /* 0x000ee200000e0000 */
[----:B------:R-:W-:Y:S01]  /*0830*/  NOP ;  /* 0x0000000000007918 */ /* 0x000fe20000000000 */
[----:B---3--:R-:W-:-:S13]  /*0840*/  ISETP.NE.AND P0, PT, R0, 0x1, PT ;  /* 0x000000010000780c */ /* 0x008fda0003f05270 */
[----:B------:R-:W-:Y:S05]  /*0850*/  @P0 BRA `(.L_x_11) ;  /* 0x0000000000500947 */ /* 0x000fea0003800000 */
        /* <DEDUP_REMOVED lines=9> */
[----:B------:R-:W-:Y:S01]  /*08f0*/  USHF.L.U32 UR6, UR6, 0x1, URZ ;  /* 0x0000000106067899 */ /* 0x000fe200080006ff */
[----:B------:R-:W-:Y:S01]  /*0900*/  ELECT P0, URZ, PT ;  /* 0x0000000000ff782f */ /* 0x000fe20003800000 */
[----:B---3--:R-:W-:Y:S01]  /*0910*/  ULEA UR4, UR5, UR4, 0x18 ;  /* 0x0000000405047291 */ /* 0x008fe2000f8ec0ff */
[----:B------:R-:W3:Y:S11]  /*0920*/  FENCE.VIEW.ASYNC.S ;  /* 0x00000000000073c6 */ /* 0x000ef60000000000 */
[----:B---3--:R3:W1:Y:S01]  /*0930*/  SYNCS.EXCH.64 URZ, [UR4+0x90], UR8 ;  /* 0x0000900804ff75b2 */ /* 0x0086620008000100 */
[----:B------:R3:W1:Y:S01]  /*0940*/  SYNCS.EXCH.64 URZ, [UR4+0xa8], UR6 ;  /* 0x0000a80604ff75b2 */ /* 0x0006620008000100 */
[----:B------:R3:W1:Y:S01]  /*0950*/  SYNCS.EXCH.64 URZ, [UR4+0x98], UR8 ;  /* 0x0000980804ff75b2 */ /* 0x0006620008000100 */
[----:B------:R3:W1:Y:S01]  /*0960*/  SYNCS.EXCH.64 URZ, [UR4+0xb0], UR6 ;  /* 0x0000b00604ff75b2 */ /* 0x0006620008000100 */
[----:B------:R3:W1:Y:S01]  /*0970*/  SYNCS.EXCH.64 URZ, [UR4+0xa0], UR8 ;  /* 0x0000a00804ff75b2 */ /* 0x0006620008000100 */
[----:B------:R3:W1:Y:S01]  /*0980*/  SYNCS.EXCH.64 URZ, [UR4+0xb8], UR6 ;  /* 0x0000b80604ff75b2 */ /* 0x0006620008000100 */
[----:B------:R-:W-:Y:S01]  /*0990*/  NOP ;  /* 0x0000000000007918 */ /* 0x000fe20000000000 */
.L_x_11:
[----:B------:R-:W2:Y:S01]  /*09a0*/  SHFL.IDX PT, R0, R85, RZ, 0x1f ;  /* 0x00001fff55007589 */ /* 0x000ea200000e0000 */
[----:B------:R-:W-:Y:S01]  /*09b0*/  NOP ;  /* 0x0000000000007918 */ /* 0x000fe20000000000 */
[----:B--2---:R-:W-:-:S13]  /*09c0*/  ISETP.NE.AND P0, PT, R0, 0x3, PT ;  /* 0x000000030000780c */ /* 0x004fda0003f05270 */
[----:B------:R-:W-:Y:S05]  /*09d0*/  @P0 BRA `(.L_x_12) ;  /* 0x0000000000300947 */ /* 0x000fea0003800000 */
[----:B------:R-:W2:Y:S01]  /*09e0*/  S2UR UR5, SR_CgaCtaId ;  /* 0x00000000000579c3 */ /* 0x000ea20000008800 */
[----:B---3--:R-:W-:Y:S01]  /*09f0*/  UMOV UR6, 0x400 ;  /* 0x0000040000067882 */ /* 0x008fe20000000000 */
[----:B------:R-:W-:Y:S01]  /*0a00*/  UMOV UR4, 0x20 ;  /* 0x0000002000047882 */ /* 0x000fe20000000000 */
[----:B------:R-:W-:Y:S01]  /*0a10*/  ELECT P0, URZ, PT ;  /* 0x0000000000ff782f */ /* 0x000fe20003800000 */
[----:B--2---:R-:W-:Y:S02]  /*0a20*/  ULEA UR6, UR5, UR6, 0x18 ;  /* 0x0000000605067291 */ /* 0x004fe4000f8ec0ff */
[----:B------:R-:W-:-:S04]  /*0a30*/  UIADD3 UR4, UPT, UPT, -UR4, 0x100000, URZ ;  /* 0x0010000004047890 */ /* 0x000fc8000fffe1ff */
[----:B------:R-:W-:Y:S02]  /*0a40*/  USHF.L.U32 UR5, UR4, 0xb, URZ ;  /* 0x0000000b04057899 */ /* 0x000fe400080006ff */
[----:B------:R-:W-:Y:S01]  /*0a50*/  USHF.L.U32 UR4, UR4, 0x1, URZ ;  /* 0x0000000104047899 */ /* 0x000fe200080006ff */
[----:B------:R-:W2:Y:S11]  /*0a60*/  FENCE.VIEW.ASYNC.S ;  /* 0x00000000000073c6 */ /* 0x000eb60000000000 */
[----:B--2---:R2:W3:Y:S01]  /*0a70*/  SYNCS.EXCH.64 URZ, [UR6+0xc0], UR4 ;  /* 0x0000c00406ff75b2 */ /* 0x0044e20008000100 */
[----:B------:R2:W1:Y:S01]  /*0a80*/  SYNCS.EXCH.64 URZ, [UR6+0xc8], UR4 ;  /* 0x0000c80406ff75b2 */ /* 0x0004620008000100 */
[----:B------:R-:W-:Y:S01]  /*0a90*/  NOP ;  /* 0x0000000000007918 */ /* 0x000fe20000000000 */
.L_x_12:
[----:B------:R-:W4:Y:S01]  /*0aa0*/  SHFL.IDX PT, R0, R85, RZ, 0x1f ;  /* 0x00001fff55007589 */ /* 0x000f2200000e0000 */
[----:B------:R-:W-:Y:S01]  /*0ab0*/  NOP ;  /* 0x0000000000007918 */ /* 0x000fe20000000000 */
[----:B----4-:R-:W-:-:S13]  /*0ac0*/  ISETP.NE.AND P0, PT, R0, 0x4, PT ;  /* 0x000000040000780c */ /* 0x010fda0003f05270 */
[----:B------:R-:W-:Y:S05]  /*0ad0*/  @P0 BRA `(.L_x_13) ;  /* 0x00000000004c0947 */ /* 0x000fea0003800000 */
[----:B--2---:R-:W2:Y:S01]  /*0ae0*/  S2UR UR5, SR_CgaCtaId ;  /* 0x00000000000579c3 */ /* 0x004ea20000008800 */
[----:B---3--:R-:W-:Y:S01]  /*0af0*/  UMOV UR4, 0x3a0 ;  /* 0x000003a000047882 */ /* 0x008fe20000000000 */
[----:B------:R-:W-:Y:S01]  /*0b00*/  UMOV UR6, 0x400 ;  /* 0x0000040000067882 */ /* 0x000fe20000000000 */
[----:B------:R-:W-:Y:S01]  /*0b10*/  USEL UR4, UR4, 0x320, UP3 ;  /* 0x0000032004047887 */ /* 0x000fe20009800000 */
[----:B------:R-:W-:Y:S01]  /*0b20*/  UMOV UR8, 0x1 ;  /* 0x0000000100087882 */ /* 0x000fe20000000000 */
[----:B------:R-:W-:Y:S01]  /*0b30*/  ELECT P0, URZ, PT ;  /* 0x0000000000ff782f */ /* 0x000fe20003800000 */
[----:B------:R-:W-:-:S04]  /*0b40*/  UIADD3 UR8, UPT, UPT, -UR8, 0x100000, URZ ;  /* 0x0010000008087890 */ /* 0x000fc8000fffe1ff */
[----:B------:R-:W-:Y:S02]  /*0b50*/  USHF.L.U32 UR9, UR8, 0xb, URZ ;  /* 0x0000000b08097899 */ /* 0x000fe400080006ff */
[----:B------:R-:W-:Y:S02]  /*0b60*/  USHF.L.U32 UR8, UR8, 0x1, URZ ;  /* 0x0000000108087899 */ /* 0x000fe400080006ff */
[----:B--2---:R-:W-:Y:S02]  /*0b70*/  ULEA UR6, UR5, UR6, 0x18 ;  /* 0x0000000605067291 */ /* 0x004fe4000f8ec0ff */
[----:B------:R-:W-:-:S04]  /*0b80*/  UIADD3 UR4, UPT, UPT, -UR4, 0x100000, URZ ;  /* 0x0010000004047890 */ /* 0x000fc8000fffe1ff */
[----:B------:R-:W-:Y:S02]  /*0b90*/  USHF.L.U32 UR5, UR4, 0xb, URZ ;  /* 0x0000000b04057899 */ /* 0x000fe400080006ff */
[----:B------:R-:W-:Y:S01]  /*0ba0*/  USHF.L.U32 UR4, UR4, 0x1, URZ ;  /* 0x0000000104047899 */ /* 0x000fe200080006ff */
[----:B------:R-:W2:Y:S03]  /*0bb0*/  FENCE.VIEW.ASYNC.S ;  /* 0x00000000000073c6 */ /* 0x000ea60000000000 */
[----:B--2---:R4:W2:Y:S08]  /*0bc0*/  SYNCS.EXCH.64 URZ, [UR6+0xd0], UR8 ;  /* 0x0000d00806ff75b2 */ /* 0x0048b00008000100 */
[----:B------:R4:W3:Y:S01]  /*0bd0*/  SYNCS.EXCH.64 URZ, [UR6+0xe0], UR4 ;  /* 0x0000e00406ff75b2 */ /* 0x0008e20008000100 */
[----:B------:R4:W1:Y:S01]  /*0be0*/  SYNCS.EXCH.64 URZ, [UR6+0xd8], UR8 ;  /* 0x0000d80806ff75b2 */ /* 0x0008620008000100 */
[----:B------:R4:W1:Y:S02]  /*0bf0*/  SYNCS.EXCH.64 URZ, [UR6+0xe8], UR4 ;  /* 0x0000e80406ff75b2 */ /* 0x0008640008000100 */
[----:B----4-:R-:W-:Y:S01]  /*0c00*/  NOP ;  /* 0x0000000000007918 */ /* 0x010fe20000000000 */
.L_x_13:
[----:B------:R-:W4:Y:S01]  /*0c10*/  SHFL.IDX PT, R0, R85, RZ, 0x1f ;  /* 0x00001fff55007589 */ /* 0x000f2200000e0000 */
[----:B------:R-:W-:Y:S01]  /*0c20*/  NOP ;  /* 0x0000000000007918 */ /* 0x000fe20000000000 */
[----:B----4-:R-:W-:-:S13]  /*0c30*/  ISETP.NE.AND P0, PT, R0, 0x5, PT ;  /* 0x000000050000780c */ /* 0x010fda0003f05270 */
[----:B------:R-:W-:Y:S05]  /*0c40*/  @P0 BRA `(.L_x_14) ;  /* 0x0000000000480947 */ /* 0x000fea0003800000 */
[----:B--2---:R-:W2:Y:S01]  /*0c50*/  S2UR UR5, SR_CgaCtaId ;  /* 0x00000000000579c3 */ /* 0x004ea20000008800 */
[----:B---3--:R-:W-:Y:S01]  /*0c60*/  UMOV UR4, 0x400 ;  /* 0x0000040000047882 */ /* 0x008fe20000000000 */
        /* <DEDUP_REMOVED lines=9> */
[----:B--2---:R-:W-:Y:S01]  /*0d00*/  ULEA UR4, UR5, UR4, 0x18 ;  /* 0x0000000405047291 */ /* 0x004fe2000f8ec0ff */
[----:B------:R-:W2:Y:S11]  /*0d10*/  FENCE.VIEW.ASYNC.S ;  /* 0x00000000000073c6 */ /* 0x000eb60000000000 */
[----:B--2---:R4:W2:Y:S01]  /*0d20*/  SYNCS.EXCH.64 URZ, [UR4+0xf0], UR6 ;  /* 0x0000f00604ff75b2 */ /* 0x0048a20008000100 */
[----:B------:R4:W3:Y:S01]  /*0d30*/  SYNCS.EXCH.64 URZ, [UR4+0x100], UR8 ;  /* 0x0001000804ff75b2 */ /* 0x0008e20008000100 */
[----:B------:R4:W1:Y:S01]  /*0d40*/  SYNCS.EXCH.64 URZ, [UR4+0xf8], UR6 ;  /* 0x0000f80604ff75b2 */ /* 0x0008620008000100 */
[----:B------:R4:W1:Y:S02]  /*0d50*/  SYNCS.EXCH.64 URZ, [UR4+0x108], UR8 ;  /* 0x0001080804ff75b2 */ /* 0x0008640008000100 */
[----:B----4-:R-:W-:Y:S01]  /*0d60*/  NOP ;  /* 0x0000000000007918 */ /* 0x010fe20000000000 */
.L_x_14:
[----:B------:R-:W4:Y:S01]  /*0d70*/  SHFL.IDX PT, R0, R85, RZ, 0x1f ;  /* 0x00001fff55007589 */ /* 0x000f2200000e0000 */
[----:B------:R-:W-:Y:S01]  /*0d80*/  ISETP.NE.OR P1, PT, RZ, UR22, !P1 ;  /* 0x00000016ff007c0c */ /* 0x000fe2000cf25670 */
[----:B------:R-:W-:Y:S01]  /*0d90*/  NOP ;  /* 0x0000000000007918 */ /* 0x000fe20000000000 */
[----:B----4-:R-:W-:-:S13]  /*0da0*/  ISETP.NE.AND P0, PT, R0, 0x3, PT ;  /* 0x000000030000780c */ /* 0x010fda0003f05270 */
[----:B------:R-:W-:Y:S05]  /*0db0*/  @P0 BRA `(.L_x_15) ;  /* 0x0000000000380947 */ /* 0x000fea0003800000 */
[----:B--2---:R-:W2:Y:S01]  /*0dc0*/  S2UR UR5, SR_CgaCtaId ;  /* 0x00000000000579c3 */ /* 0x004ea20000008800 */
[----:B---3--:R-:W-:Y:S01]  /*0dd0*/  UMOV UR4, 0x400 ;  /* 0x0000040000047882 */ /* 0x008fe20000000000 */
[----:B------:R-:W-:Y:S01]  /*0de0*/  UMOV UR6, 0x20 ;  /* 0x0000002000067882 */ /* 0x000fe20000000000 */
[----:B------:R-:W-:Y:S01]  /*0df0*/  ELECT P0, URZ, PT ;  /* 0x0000000000ff782f */ /* 0x000fe20003800000 */
[----:B------:R-:W-:-:S04]  /*0e00*/  UIADD3 UR6, UPT, UPT, -UR6, 0x100000, URZ ;  /* 0x0010000006067890 */ /* 0x000fc8000fffe1ff */
[----:B------:R-:W-:Y:S02]  /*0e10*/  USHF.L.U32 UR7, UR6, 0xb, URZ ;  /* 0x0000000b06077899 */ /* 0x000fe400080006ff */
[----:B------:R-:W-:Y:S02]  /*0e20*/  USHF.L.U32 UR6, UR6, 0x1, URZ ;  /* 0x0000000106067899 */ /* 0x000fe400080006ff */
[----:B--2---:R-:W-:Y:S01]  /*0e30*/  ULEA UR4, UR5, UR4, 0x18 ;  /* 0x0000000405047291 */ /* 0x004fe2000f8ec0ff */
[----:B------:R-:W2:Y:S11]  /*0e40*/  FENCE.VIEW.ASYNC.S ;  /* 0x00000000000073c6 */ /* 0x000eb60000000000 */
[----:B--2---:R4:W2:Y:S01]  /*0e50*/  SYNCS.EXCH.64 URZ, [UR4+0x110], UR6 ;  /* 0x0001100604ff75b2 */ /* 0x0048a20008000100 */
[----:B------:R4:W3:Y:S01]  /*0e60*/  SYNCS.EXCH.64 URZ, [UR4+0x120], UR6 ;  /* 0x0001200604ff75b2 */ /* 0x0008e20008000100 */
[----:B------:R4:W1:Y:S01]  /*0e70*/  SYNCS.EXCH.64 URZ, [UR4+0x118], UR6 ;  /* 0x0001180604ff75b2 */ /* 0x0008620008000100 */
[----:B------:R4:W1:Y:S02]  /*0e80*/  SYNCS.EXCH.64 URZ, [UR4+0x128], UR6 ;  /* 0x0001280604ff75b2 */ /* 0x0008640008000100 */
[----:B----4-:R-:W-:Y:S01]  /*0e90*/  NOP ;  /* 0x0000000000007918 */ /* 0x010fe20000000000 */
.L_x_15:
[----:B---3--:R-:W3:Y:S01]  /*0ea0*/  S2UR UR7, SR_CgaCtaId ;  /* 0x00000000000779c3 */ /* 0x008ee20000008800 */
[----:B------:R-:W-:Y:S01]  /*0eb0*/  VOTEU.ALL UP0, P1 ;  /* 0x0000000000ff7886 */ /* 0x000fe20000800000 */
[----:B--2---:R-:W-:Y:S01]  /*0ec0*/  UMOV UR4, 0x20 ;  /* 0x0000002000047882 */ /* 0x004fe20000000000 */
[----:B------:R-:W-:Y:S01]  /*0ed0*/  NOP ;  /* 0x0000000000007918 */ /* 0x000fe20000000000 */
[----:B-1----:R-:W-:Y:S01]  /*0ee0*/  LOP3.LUT R3, R92, 0x1f, RZ, 0xc0, !PT ;  /* 0x0000001f5c037812 */ /* 0x002fe200078ec0ff */
[----:B------:R-:W-:Y:S01]  /*0ef0*/  UISETP.NE.AND UP4, UPT, UR22, URZ, UPT ;  /* 0x000000ff1600728c */ /* 0x000fe2000bf85270 */
[----:B------:R-:W-:Y:S01]  /*0f00*/  @!UP0 UMOV UR6, 0x400 ;  /* 0x0000040000068882 */ /* 0x000fe20000000000 */
[----:B------:R-:W-:-:S04]  /*0f10*/  @!UP0 UIADD3 UR4, UPT, UPT, -UR4, 0x100000, URZ ;  /* 0x0010000004048890 */ /* 0x000fc8000fffe1ff */
[----:B------:R-:W-:Y:S02]  /*0f20*/  @!UP0 USHF.L.U32 UR5, UR4, 0xb, URZ ;  /* 0x0000000b04058899 */ /* 0x000fe400080006ff */
[----:B------:R-:W-:Y:S02]  /*0f30*/  @!UP0 USHF.L.U32 UR4, UR4, 0x1, URZ ;  /* 0x0000000104048899 */ /* 0x000fe400080006ff */
[----:B---3--:R-:W-:Y:S01]  /*0f40*/  @!UP0 ULEA UR6, UR7, UR6, 0x18 ;  /* 0x0000000607068291 */ /* 0x008fe2000f8ec0ff */
[----:B------:R-:W1:Y:S01]  /*0f50*/  LDCU UR7, c[0x0][0x36c] ;  /* 0x00006d80ff0777ac */ /* 0x000e620008000800 */
[----:B------:R-:W-:Y:S01]  /*0f60*/  VOTEU.ALL UP0, P1 ;  /* 0x0000000000ff7886 */ /* 0x000fe20000800000 */
[----:B------:R-:W2:Y:S09]  /*0f70*/  FENCE.VIEW.ASYNC.S ;  /* 0x00000000000073c6 */ /* 0x000eb20000000000 */
[----:B--2---:R2:W3:Y:S01]  /*0f80*/  @!UP0 SYNCS.EXCH.64 URZ, [UR6+0x130], UR4 ;  /* 0x0001300406ff85b2 */ /* 0x0044e20008000100 */
[----:B-1----:R-:W-:-:S09]  /*0f90*/  UISETP.EQ.U32.AND UP5, UPT, UR7, 0x1, UPT ;  /* 0x000000010700788c */ /* 0x002fd2000bfa2070 */
[----:B--2---:R-:W-:Y:S05]  /*0fa0*/  BRA.U !UP5, `(.L_x_16) ;  /* 0x000000010d087547 */ /* 0x004fea000b800000 */
[----:B---3--:R-:W-:Y:S01]  /*0fb0*/  UCGABAR_ARV ;  /* 0x00000000000079c7 */ /* 0x008fe20008000000 */
[----:B------:R-:W-:Y:S05]  /*0fc0*/  BRA `(.L_x_17) ;  /* 0x0000000000047947 */ /* 0x000fea0003800000 */
.L_x_16:
[----:B---3--:R-:W-:Y:S01]  /*0fd0*/  NOP ;  /* 0x0000000000007918 */ /* 0x008fe20000000000 */
.L_x_17:
[----:B------:R-:W1:Y:S01]  /*0fe0*/  S2UR UR63, SR_CTAID.X ;  /* 0x00000000003f79c3 */ /* 0x000e620000002500 */
[----:B------:R-:W-:-:S05]  /*0ff0*/  CS2R.32 R87, SR_CgaSize ;  /* 0x0000000000577805 */ /* 0x000fca0000008a00 */
[----:B------:R-:W-:-:S05]  /*1000*/  IMAD R87, R87, -0xa0, RZ ;  /* 0xffffff6057577824 */ /* 0x000fca00078e02ff */
[----:B------:R-:W-:-:S14]  /*1010*/  R2UR UR5, R87 ;  /* 0x00000000570572ca */ /* 0x000fdc00000e0000 */
[----:B------:R-:W2:Y:S01]  /*1020*/  LDCU UR5, c[0x0][UR5+0x2b0] ;  /* 0x00005600050577ac */ /* 0x000ea20008000800 */
[----:B------:R-:W-:-:S05]  /*1030*/  CS2R.32 R87, SR_CgaSize ;  /* 0x0000000000577805 */ /* 0x000fca0000008a00 */
[----:B------:R-:W-:-:S05]  /*1040*/  IMAD R87, R87, -0xa0, RZ ;  /* 0xffffff6057577824 */ /* 0x000fca00078e02ff */
[----:B------:R-:W-:-:S14]  /*1050*/  R2UR UR4, R87 ;  /* 0x00000000570472ca */ /* 0x000fdc00000e0000 */
[----:B------:R-:W3:Y:S01]  /*1060*/  LDCU UR4, c[0x0][UR4+0x2b4] ;  /* 0x00005680040477ac */ /* 0x000ee20008000800 */
[----:B------:R-:W4:Y:S01]  /*1070*/  S2UR UR7, SR_CTAID.Y ;  /* 0x00000000000779c3 */ /* 0x000f220000002600 */
[----:B------:R-:W-:-:S05]  /*1080*/  CS2R.32 R87, SR_CgaSize ;  /* 0x0000000000577805 */ /* 0x000fca0000008a00 */
[----:B------:R-:W-:-:S05]  /*1090*/  IMAD R87, R87, -0xa0, RZ ;  /* 0xffffff6057577824 */ /* 0x000fca00078e02ff */
[----:B------:R-:W-:-:S14]  /*10a0*/  R2UR UR8, R87 ;  /* 0x00000000570872ca */ /* 0x000fdc00000e0000 */
[----:B------:R-:W3:Y:S01]  /*10b0*/  LDCU UR8, c[0x0][UR8+0x2a0] ;  /* 0x00005400080877ac */ /* 0x000ee20008000800 */
[----:B------:R-:W-:-:S05]  /*10c0*/  CS2R.32 R87, SR_CgaSize ;  /* 0x0000000000577805 */ /* 0x000fca0000008a00 */
[----:B------:R-:W-:-:S05]  /*10d0*/  IMAD R87, R87, -0xa0, RZ ;  /* 0xffffff6057577824 */ /* 0x000fca00078e02ff */
[----:B------:R-:W-:-:S14]  /*10e0*/  R2UR UR9, R87 ;  /* 0x00000000570972ca */ /* 0x000fdc00000e0000 */
[----:B------:R-:W3:Y:S01]  /*10f0*/  LDCU UR9, c[0x0][UR9+0x2a4] ;  /* 0x00005480090977ac */ /* 0x000ee20008000800 */
[----:B------:R-:W3:Y:S01]  /*1100*/  S2UR UR6, SR_CgaCtaId ;  /* 0x00000000000679c3 */ /* 0x000ee20000008800 */
[----:B------:R-:W-:Y:S01]  /*1110*/  UISETP.GT.U32.AND UP0, UPT, UR71, 0xffff, UPT ;  /* 0x0000ffff4700788c */ /* 0x000fe2000bf04070 */
[----:B------:R-:W3:Y:S03]  /*1120*/  LDCU UR23, c[0x0][0xf24] ;  /* 0x0001e480ff1777ac */ /* 0x000ee60008000800 */
[----:B------:R-:W-:Y:S01]  /*1130*/  USEL UR45, UR71, 0xffff, !UP0 ;  /* 0x0000ffff472d7887 */ /* 0x000fe2000c000000 */
[----:B-1----:R-:W-:Y:S02]  /*1140*/  I2FP.F32.U32 R2, UR63 ;  /* 0x0000003f00027c45 */ /* 0x002fe40008201000 */
[----:B------:R-:W1:Y:S01]  /*1150*/  S2UR UR44, SR_CTAID.Z ;  /* 0x00000000002c79c3 */ /* 0x000e620000002700 */
[----:B------:R-:W-:Y:S01]  /*1160*/  UMOV UR30, 0x5 ;  /* 0x00000005001e7882 */ /* 0x000fe20000000000 */
[----:B------:R-:W-:Y:S01]  /*1170*/  UMOV UR29, 0x3 ;  /* 0x00000003001d7882 */ /* 0x000fe20000000000 */
[----:B------:R-:W1:Y:S01]  /*1180*/  LDCU UR39, c[0x0][0xf24] ;  /* 0x0001e480ff2777ac */ /* 0x000e620008000800 */
[----:B--2---:R-:W-:Y:S01]  /*1190*/  FMUL R2, R2, UR5 ;  /* 0x0000000502027c20 */ /* 0x004fe20008400000 */
[----:B----4-:R-:W-:Y:S01]  /*11a0*/  I2FP.F32.U32 R0, UR7 ;  /* 0x0000000700007c45 */ /* 0x010fe20008201000 */
[----:B------:R-:W2:Y:S04]  /*11b0*/  LDCU UR28, c[0x0][0xf30] ;  /* 0x0001e600ff1c77ac */ /* 0x000ea80008000800 */
[----:B------:R-:W4:Y:S01]  /*11c0*/  F2I.U32.TRUNC.NTZ R2, R2 ;  /* 0x0000000200027305 */ /* 0x000f22000020f000 */
[----:B---3--:R-:W-:Y:S01]  /*11d0*/  FMUL R0, R0, UR4 ;  /* 0x0000000400007c20 */ /* 0x008fe20008400000 */
[----:B------:R-:W-:Y:S01]  /*11e0*/  UMOV UR27, UR63 ;  /* 0x0000003f001b7c82 */ /* 0x000fe20008000000 */
[----:B------:R-:W-:-:S02]  /*11f0*/  UISETP.GE.AND UP2, UPT, UR23, 0x1, UPT ;  /* 0x000000011700788c */ /* 0x000fc4000bf46270 */
[----:B------:R-:W-:-:S03]  /*1200*/  USHF.R.U32.HI UR62, URZ, 0x1, UR6 ;  /* 0x00000001ff3e7899 */ /* 0x000fc60008011606 */
[----:B------:R-:W3:Y:S01]  /*1210*/  F2I.U32.TRUNC.NTZ R0, R0 ;  /* 0x0000000000007305 */ /* 0x000ee2000020f000 */
[----:B------:R-:W-:Y:S02]  /*1220*/  ULOP3.LUT UR5, UR6, 0x2, URZ, 0xc0, !UPT ;  /* 0x0000000206057892 */ /* 0x000fe4000f8ec0ff */
[----:B------:R-:W-:Y:S02]  /*1230*/  USHF.L.U32 UR49, UR6, 0xc, URZ ;  /* 0x0000000c06317899 */ /* 0x000fe400080006ff */
[----:B------:R-:W-:Y:S02]  /*1240*/  USHF.L.U32 UR48, UR6, 0x7, URZ ;  /* 0x0000000706307899 */ /* 0x000fe400080006ff */
[----:B------:R-:W-:Y:S01]  /*1250*/  USHF.L.U32 UR26, UR6, 0x6, URZ ;  /* 0x00000006061a7899 */ /* 0x000fe200080006ff */
[----:B----4-:R-:W-:Y:S01]  /*1260*/  R2UR UR4, R2 ;  /* 0x00000000020472ca */ /* 0x010fe200000e0000 */
[----:B------:R-:W-:Y:S01]  /*1270*/  USHF.L.U32 UR31, UR6, 0x8, URZ ;  /* 0x00000008061f7899 */ /* 0x000fe200080006ff */
[----:B------:R-:W-:Y:S01]  /*1280*/  PRMT R2, RZ, 0x7610, R2 ;  /* 0x00007610ff027816 */ /* 0x000fe20000000002 */
[----:B------:R-:W-:Y:S01]  /*1290*/  UISETP.GT.U32.AND UP0, UPT, UR5, 0xffff, UPT ;  /* 0x0000ffff0500788c */ /* 0x000fe2000bf04070 */
[----:B------:R-:W-:Y:S01]  /*12a0*/  UMOV UR25, UR7 ;  /* 0x0000000700197c82 */ /* 0x000fe20008000000 */
[----:B---3--:R-:W-:-:S02]  /*12b0*/  R2UR UR6, R0 ;  /* 0x00000000000672ca */ /* 0x008fc400000e0000 */
[----:B------:R-:W-:Y:S01]  /*12c0*/  USEL UR38, UR5, 0xffff, !UP0 ;  /* 0x0000ffff05267887 */ /* 0x000fe2000c000000 */
[----:B------:R-:W-:-:S05]  /*12d0*/  PRMT R0, RZ, 0x7610, R0 ;  /* 0x00007610ff007816 */ /* 0x000fca0000000000 */
[----:B------:R-:W-:-:S04]  /*12e0*/  UIADD3 UR5, UPT, UPT, -UR4, URZ, URZ ;  /* 0x000000ff04057290 */ /* 0x000fc8000fffe1ff */
[----:B------:R-:W-:Y:S02]  /*12f0*/  UIMAD UR5, UR8, UR5, UR63 ;  /* 0x00000005080572a4 */ /* 0x000fe4000f8e023f */
[----:B------:R-:W-:-:S04]  /*1300*/  UIADD3 UR4, UPT, UPT, -UR6, URZ, URZ ;  /* 0x000000ff06047290 */ /* 0x000fc8000fffe1ff */
[----:B------:R-:W-:Y:S01]  /*1310*/  IMAD.U32 R87, RZ, RZ, UR5 ;  /* 0x00000005ff577e24 */ /* 0x000fe2000f8e00ff */
[----:B------:R-:W-:-:S06]  /*1320*/  UIMAD UR4, UR9, UR4, UR7 ;  /* 0x00000004090472a4 */ /* 0x000fcc000f8e0207 */
[----:B------:R-:W-:Y:S01]  /*1330*/  IMAD.U32 R86, RZ, RZ, UR4 ;  /* 0x00000004ff567e24 */ /* 0x000fe2000f8e00ff */
[----:B-12---:R-:W-:Y:S06]  /*1340*/  BRA.U UP4, `(.L_x_18) ;  /* 0x0000000104407547 */ /* 0x006fec000b800000 */
[----:B------:R-:W-:Y:S02]  /*1350*/  R2UR UR4, R87 ;  /* 0x00000000570472ca */ /* 0x000fe400000e0000 */
[----:B------:R-:W-:-:S11]  /*1360*/  R2UR UR8, R86 ;  /* 0x00000000560872ca */ /* 0x000fd600000e0000 */
[----:B------:R-:W-:Y:S02]  /*1370*/  UISETP.GT.U32.AND UP0, UPT, UR4, 0x1, UPT ;  /* 0x000000010400788c */ /* 0x000fe4000bf04070 */
[----:B------:R-:W-:Y:S02]  /*1380*/  ULOP3.LUT UR4, UR4, 0xfffffffe, URZ, 0xc0, !UPT ;  /* 0xfffffffe04047892 */ /* 0x000fe4000f8ec0ff */
[----:B------:R-:W-:Y:S02]  /*1390*/  UISETP.NE.AND UP1, UPT, UR8, URZ, UP0 ;  /* 0x000000ff0800728c */ /* 0x000fe40008725270 */
[----:B------:R-:W-:Y:S02]  /*13a0*/  UISETP.NE.AND UP0, UPT, UR8, 0x1, UP0 ;  /* 0x000000010800788c */ /* 0x000fe40008705270 */
[----:B------:R-:W-:Y:S02]  /*13b0*/  USEL UR7, URZ, 0x1, UP1 ;  /* 0x00000001ff077887 */ /* 0x000fe40008800000 */
[----:B------:R-:W-:-:S02]  /*13c0*/  USEL UR6, URZ, 0x4, UP0 ;  /* 0x00000004ff067887 */ /* 0x000fc40008000000 */
[----:B------:R-:W-:Y:S02]  /*13d0*/  USEL UR5, URZ, 0x2, UP1 ;  /* 0x00000002ff057887 */ /* 0x000fe40008800000 */
[----:B------:R-:W-:Y:S02]  /*13e0*/  ULEA UR4, UR8, UR4, 0x1 ;  /* 0x0000000408047291 */ /* 0x000fe4000f8e08ff */
[----:B------:R-:W-:Y:S02]  /*13f0*/  USEL UR8, URZ, 0x8, UP0 ;  /* 0x00000008ff087887 */ /* 0x000fe40008000000 */
[----:B------:R-:W-:Y:S02]  /*1400*/  UIADD3 UR5, UPT, UPT, UR5, UR6, UR7 ;  /* 0x0000000605057290 */ /* 0x000fe4000fffe007 */
[----:B------:R-:W-:Y:S02]  /*1410*/  USHF.L.U32 UR4, UR29, UR4, URZ ;  /* 0x000000041d047299 */ /* 0x000fe400080006ff */
[----:B------:R-:W-:-:S04]  /*1420*/  UIADD3 UR5, UPT, UPT, UR5, UR8, URZ ;  /* 0x0000000805057290 */ /* 0x000fc8000fffe0ff */
[----:B------:R-:W-:Y:S02]  /*1430*/  IMAD.U32 R0, RZ, RZ, UR4 ;  /* 0x00000004ff007e24 */ /* 0x000fe4000f8e00ff */
[----:B------:R-:W-:Y:S02]  /*1440*/  IMAD.U32 R2, RZ, RZ, UR5 ;  /* 0x00000005ff027e24 */ /* 0x000fe4000f8e00ff */
.L_x_18:
[----:B------:R-:W-:Y:S05]  /*1450*/  BRA.U !UP2, `(.L_x_19) ;  /* 0x000000010ad47547 */ /* 0x000fea000b800000 */
[----:B------:R-:W1:Y:S01]  /*1460*/  LDCU.128 UR12, c[0x0][0xf10] ;  /* 0x0001e200ff0c77ac */ /* 0x000e620008000c00 */
[----:B------:R-:W2:Y:S01]  /*1470*/  LDCU UR6, c[0x0][0x370] ;  /* 0x00006e00ff0677ac */ /* 0x000ea20008000800 */
[----:B------:R-:W3:Y:S01]  /*1480*/  LDCU UR5, c[0x0][0x374] ;  /* 0x00006e80ff0577ac */ /* 0x000ee20008000800 */
[----:B------:R-:W4:Y:S01]  /*1490*/  LDCU UR24, c[0x0][0xf0c] ;  /* 0x0001e180ff1877ac */ /* 0x000f220008000800 */
[----:B------:R-:W4:Y:S01]  /*14a0*/  LDCU UR4, c[0x0][0xf20] ;  /* 0x0001e400ff0477ac */ /* 0x000f220008000800 */
[----:B------:R-:W4:Y:S01]  /*14b0*/  LDCU.64 UR8, c[0x0][0xf28] ;  /* 0x0001e500ff0877ac */ /* 0x000f220008000a00 */
[----:B-1----:R-:W-:Y:S02]  /*14c0*/  UISETP.NE.AND UP0, UPT, UR14, 0x1, UPT ;  /* 0x000000010e00788c */ /* 0x002fe4000bf05270 */
[----:B---3--:R-:W-:Y:S02]  /*14d0*/  UIMAD.WIDE.U32 UR10, UR5, UR15, URZ ;  /* 0x0000000f050a72a5 */ /* 0x008fe4000f8e00ff */
[----:B--2---:R-:W-:-:S02]  /*14e0*/  UIMAD.WIDE.U32 UR18, UR6, UR12, URZ ;  /* 0x0000000c061272a5 */ /* 0x004fc4000f8e00ff */
[----:B----4-:R-:W-:Y:S02]  /*14f0*/  UISETP.NE.AND UP1, UPT, UR24, 0x1, UPT ;  /* 0x000000011800788c */ /* 0x010fe4000bf25270 */
[----:B------:R-:W-:Y:S01]  /*1500*/  UISETP.NE.AND UP2, UPT, UR23, 0x1, UPT ;  /* 0x000000011700788c */ /* 0x000fe2000bf45270 */
[----:B------:R-:W-:Y:S02]  /*1510*/  UMOV UR10, UR11 ;  /* 0x0000000b000a7c82 */ /* 0x000fe40008000000 */
[----:B------:R-:W-:Y:S01]  /*1520*/  UMOV UR18, UR19 ;  /* 0x0000001300127c82 */ /* 0x000fe20008000000 */
[----:B------:R-:W-:Y:S02]  /*1530*/  @UP0 USHF.R.U32.HI UR5, URZ, UR4, UR10 ;  /* 0x00000004ff050299 */ /* 0x000fe4000801160a */
[----:B------:R-:W-:Y:S02]  /*1540*/  UIMAD.WIDE.U32 UR20, UR25, UR15, URZ ;  /* 0x0000000f191472a5 */ /* 0x000fe4000f8e00ff */
[----:B------:R-:W-:-:S02]  /*1550*/  UIMAD.WIDE.U32 UR10, UR5, UR8, URZ ;  /* 0x00000008050a72a5 */ /* 0x000fc4000f8e00ff */
[----:B------:R-:W-:Y:S02]  /*1560*/  @UP1 USHF.R.U32.HI UR6, URZ, UR13, UR18 ;  /* 0x0000000dff061299 */ /* 0x000fe40008011612 */
[----:B------:R-:W-:Y:S02]  /*1570*/  UIMAD.WIDE.U32 UR16, UR27, UR12, URZ ;  /* 0x0000000c1b1072a5 */ /* 0x000fe4000f8e00ff */
[----:B------:R-:W-:Y:S01]  /*1580*/  UIMAD.WIDE.U32 UR18, UR6, UR8, URZ ;  /* 0x00000008061272a5 */ /* 0x000fe2000f8e00ff */
[----:B------:R-:W-:Y:S01]  /*1590*/  UMOV UR20, UR21 ;  /* 0x0000001500147c82 */ /* 0x000fe20008000000 */
[----:B------:R-:W-:Y:S01]  /*15a0*/  UMOV UR10, UR11 ;  /* 0x0000000b000a7c82 */ /* 0x000fe20008000000 */
[----:B------:R-:W-:Y:S02]  /*15b0*/  USHF.R.U32.HI UR20, URZ, UR4, UR20 ;  /* 0x00000004ff147299 */ /* 0x000fe40008011614 */
[----:B------:R-:W-:Y:S02]  /*15c0*/  @UP2 USHF.R.U32.HI UR5, URZ, UR9, UR10 ;  /* 0x00000009ff052299 */ /* 0x000fe4000801160a */
[----:B------:R-:W-:Y:S01]  /*15d0*/  UMOV UR7, UR19 ;  /* 0x0000001300077c82 */ /* 0x000fe20008000000 */
[----:B------:R-:W-:Y:S01]  /*15e0*/  UMOV UR16, UR17 ;  /* 0x0000001100107c82 */ /* 0x000fe20008000000 */
[----:B------:R-:W-:-:S02]  /*15f0*/  @UP2 USHF.R.U32.HI UR6, URZ, UR9, UR7 ;  /* 0x00000009ff062299 */ /* 0x000fc40008011607 */
[----:B------:R-:W-:Y:S02]  /*1600*/  USHF.R.U32.HI UR16, URZ, UR13, UR16 ;  /* 0x0000000dff107299 */ /* 0x000fe40008011610 */
[----:B------:R-:W-:Y:S02]  /*1610*/  USEL UR4, UR25, UR20, !UP0 ;  /* 0x0000001419047287 */ /* 0x000fe4000c000000 */
[----:B------:R-:W-:Y:S02]  /*1620*/  UIMAD UR7, UR5, UR23, URZ ;  /* 0x00000017050772a4 */ /* 0x000fe4000f8e02ff */
[----:B------:R-:W-:Y:S02]  /*1630*/  USEL UR5, UR27, UR16, !UP1 ;  /* 0x000000101b057287 */ /* 0x000fe4000c800000 */
[----:B------:R-:W-:Y:S02]  /*1640*/  UIMAD UR12, UR6, UR23, URZ ;  /* 0x00000017060c72a4 */ /* 0x000fe4000f8e02ff */
[----:B------:R-:W-:-:S02]  /*1650*/  UISETP.GE.AND UP0, UPT, UR4, UR7, UPT ;  /* 0x000000070400728c */ /* 0x000fc4000bf06270 */
[----:B------:R-:W-:Y:S02]  /*1660*/  UIMAD.WIDE.U32 UR10, UR4, UR8, URZ ;  /* 0x00000008040a72a5 */ /* 0x000fe4000f8e00ff */
[----:B------:R-:W-:Y:S02]  /*1670*/  UISETP.GE.OR UP0, UPT, UR5, UR12, UP0 ;  /* 0x0000000c0500728c */ /* 0x000fe40008706670 */
[----:B------:R-:W-:Y:S02]  /*1680*/  UIMAD.WIDE.U32 UR12, UR5, UR8, URZ ;  /* 0x00000008050c72a5 */ /* 0x000fe4000f8e00ff */
[----:B------:R-:W-:Y:S01]  /*1690*/  UIADD3 UR10, UPT, UPT, -UR4, URZ, URZ ;  /* 0x000000ff040a7290 */ /* 0x000fe2000fffe1ff */
[----:B------:R-:W-:Y:S01]  /*16a0*/  UMOV UR8, UR11 ;  /* 0x0000000b00087c82 */ /* 0x000fe20008000000 */
[----:B------:R-:W-:Y:S02]  /*16b0*/  UIADD3 UR11, UPT, UPT, -UR5, URZ, URZ ;  /* 0x000000ff050b7290 */ /* 0x000fe4000fffe1ff */
[----:B------:R-:W-:-:S03]  /*16c0*/  USHF.R.U32.HI UR8, URZ, UR9, UR8 ;  /* 0x00000009ff087299 */ /* 0x000fc60008011608 */
[----:B------:R-:W-:Y:S01]  /*16d0*/  @!UP0 UMOV UR7, UR13 ;  /* 0x0000000d00078c82 */ /* 0x000fe20008000000 */
[----:B------:R-:W-:Y:S02]  /*16e0*/  UIMAD UR25, UR14, UR10, UR25 ;  /* 0x0000000a0e1972a4 */ /* 0x000fe4000f8e0219 */
[----:B------:R-:W-:Y:S02]  /*16f0*/  USEL UR8, UR4, UR8, !UP2 ;  /* 0x0000000804087287 */ /* 0x000fe4000d000000 */
[----:B------:R-:W-:Y:S02]  /*1700*/  @!UP0 USHF.R.U32.HI UR7, URZ, UR9, UR7 ;  /* 0x00000009ff078299 */ /* 0x000fe40008011607 */
[----:B------:R-:W-:Y:S02]  /*1710*/  UIADD3 UR9, UPT, UPT, -UR8, URZ, URZ ;  /* 0x000000ff08097290 */ /* 0x000fe4000fffe1ff */
[----:B------:R-:W-:Y:S02]  /*1720*/  @!UP0 USEL UR7, UR5, UR7, !UP2 ;  /* 0x0000000705078287 */ /* 0x000fe4000d000000 */
[----:B------:R-:W-:-:S02]  /*1730*/  UIMAD UR9, UR23, UR9, UR4 ;  /* 0x00000009170972a4 */ /* 0x000fc4000f8e0204 */
[----:B------:R-:W-:Y:S02]  /*1740*/  @!UP0 UIADD3 UR8, UPT, UPT, UR8, -UR7, URZ ;  /* 0x8000000708088290 */ /* 0x000fe4000fffe0ff */
[----:B------:R-:W-:Y:S02]  /*1750*/  @!UP0 UIMAD UR6, UR9, UR6, UR7 ;  /* 0x00000006090682a4 */ /* 0x000fe4000f8e0207 */
[----:B------:R-:W-:Y:S02]  /*1760*/  @!UP0 UIMAD UR4, UR8, UR23, UR5 ;  /* 0x00000017080482a4 */ /* 0x000fe4000f8e0205 */
[----:B------:R-:W-:Y:S02]  /*1770*/  UIMAD UR27, UR24, UR11, UR27 ;  /* 0x0000000b181b72a4 */ /* 0x000fe4000f8e021b */
[----:B------:R-:W-:Y:S01]  /*1780*/  UIMAD UR25, UR4, UR14, UR25 ;  /* 0x0000000e041972a4 */ /* 0x000fe2000f8e0219 */
[----:B------:R-:W-:Y:S02]  /*1790*/  @!UP0 UMOV UR5, UR6 ;  /* 0x0000000600058c82 */ /* 0x000fe40008000000 */
[----:B------:R-:W-:-:S12]  /*17a0*/  UIMAD UR27, UR5, UR24, UR27 ;  /* 0x00000018051b72a4 */ /* 0x000fd8000f8e021b */
.L_x_19:
[----:B------:R-:W-:Y:S02]  /*17b0*/  UISETP.NE.AND UP1, UPT, UR28, 0x1, UPT ;  /* 0x000000011c00788c */ /* 0x000fe4000bf25270 */
[----:B------:R-:W-:Y:S02]  /*17c0*/  ULOP3.LUT UR31, UR31, 0x100, URZ, 0xc0, !UPT ;  /* 0x000001001f1f7892 */ /* 0x000fe4000f8ec0ff */
[----:B------:R-:W-:Y:S02]  /*17d0*/  ULOP3.LUT UR45, UR45, 0xffff, URZ, 0xc0, !UPT ;  /* 0x0000ffff2d2d7892 */ /* 0x000fe4000f8ec0ff */
[----:B------:R-:W-:Y:S02]  /*17e0*/  ULOP3.LUT UR38, UR38, 0xffff, URZ, 0xc0, !UPT ;  /* 0x0000ffff26267892 */ /* 0x000fe4000f8ec0ff */
[----:B------:R-:W-:Y:S02]  /*17f0*/  UISETP.NE.AND UP0, UPT, UR22, 0x2, UPT ;  /* 0x000000021600788c */ /* 0x000fe4000bf05270 */
[----:B------:R-:W-:-:S02]  /*1800*/  ULOP3.LUT UR65, UR63, 0x1, URZ, 0xc0, !UPT ;  /* 0x000000013f417892 */ /* 0x000fc4000f8ec0ff */
[----:B------:R-:W-:Y:S02]  /*1810*/  ULOP3.LUT UR62, UR62, 0x1, URZ, 0xc0, !UPT ;  /* 0x000000013e3e7892 */ /* 0x000fe4000f8ec0ff */
[----:B------:R-:W-:Y:S02]  /*1820*/  ULOP3.LUT UR49, UR49, 0x2000, URZ, 0xc0, !UPT ;  /* 0x0000200031317892 */ /* 0x000fe4000f8ec0ff */
[----:B------:R-:W-:Y:S02]  /*1830*/  ULOP3.LUT UR48, UR48, 0x100, URZ, 0xc0, !UPT ;  /* 0x0000010030307892 */ /* 0x000fe4000f8ec0ff */
[----:B------:R-:W-:Y:S02]  /*1840*/  ULOP3.LUT UR26, UR26, 0x80, URZ, 0xc0, !UPT ;  /* 0x000000801a1a7892 */ /* 0x000fe4000f8ec0ff */
[----:B------:R-:W-:Y:S02]  /*1850*/  USHF.R.U32.HI UR10, URZ, 0x1, UR31 ;  /* 0x00000001ff0a7899 */ /* 0x000fe4000801161f */
[----:B------:R-:W-:-:S02]  /*1860*/  USHF.L.U32 UR45, UR30, UR45, URZ ;  /* 0x0000002d1e2d7299 */ /* 0x000fc400080006ff */
[----:B------:R-:W-:Y:S01]  /*1870*/  USHF.L.U32 UR38, UR29, UR38, URZ ;  /* 0x000000261d267299 */ /* 0x000fe200080006ff */
[----:B------:R-:W-:Y:S11]  /*1880*/  BRA.U UP1, `(.L_x_20) ;  /* 0x0000000101447547 */ /* 0x000ff6000b800000 */
[----:B------:R-:W1:Y:S01]  /*1890*/  LDCU.128 UR12, c[0x0][0xf10] ;  /* 0x0001e200ff0c77ac */ /* 0x000e620008000c00 */
[----:B------:R-:W2:Y:S01]  /*18a0*/  LDCU UR8, c[0x0][0xf0c] ;  /* 0x0001e180ff0877ac */ /* 0x000ea20008000800 */
[----:B------:R-:W3:Y:S01]  /*18b0*/  LDCU UR9, c[0x0][0xf20] ;  /* 0x0001e400ff0977ac */ /* 0x000ee20008000800 */
[----:B-1----:R-:W-:Y:S02]  /*18c0*/  UIMAD.WIDE.U32 UR6, UR27, UR12, URZ ;  /* 0x0000000c1b0672a5 */ /* 0x002fe4000f8e00ff */
[----:B------:R-:W-:Y:S02]  /*18d0*/  UIMAD.WIDE.U32 UR4, UR25, UR15, URZ ;  /* 0x0000000f190472a5 */ /* 0x000fe4000f8e00ff */
[----:B--2---:R-:W-:Y:S02]  /*18e0*/  UISETP.NE.AND UP2, UPT, UR8, 0x1, UPT ;  /* 0x000000010800788c */ /* 0x004fe4000bf45270 */
[----:B------:R-:W-:Y:S01]  /*18f0*/  UISETP.NE.AND UP1, UPT, UR14, 0x1, UPT ;  /* 0x000000010e00788c */ /* 0x000fe2000bf25270 */
[----:B------:R-:W-:-:S02]  /*1900*/  UMOV UR6, UR7 ;  /* 0x0000000700067c82 */ /* 0x000fc40008000000 */
[----:B------:R-:W-:Y:S01]  /*1910*/  UMOV UR4, UR5 ;  /* 0x0000000500047c82 */ /* 0x000fe20008000000 */
[----:B------:R-:W-:Y:S02]  /*1920*/  USHF.R.U32.HI UR13, URZ, UR13, UR6 ;  /* 0x0000000dff0d7299 */ /* 0x000fe40008011606 */
[----:B---3--:R-:W-:Y:S02]  /*1930*/  USHF.R.U32.HI UR4, URZ, UR9, UR4 ;  /* 0x00000009ff047299 */ /* 0x008fe40008011604 */
[----:B------:R-:W-:Y:S02]  /*1940*/  USEL UR5, UR27, UR13, !UP2 ;  /* 0x0000000d1b057287 */ /* 0x000fe4000d000000 */
[----:B------:R-:W-:-:S04]  /*1950*/  USEL UR4, UR25, UR4, !UP1 ;  /* 0x0000000419047287 */ /* 0x000fc8000c800000 */
[----:B------:R-:W-:Y:S02]  /*1960*/  UIADD3 UR6, UPT, UPT, UR5, -UR4, URZ ;  /* 0x8000000405067290 */ /* 0x000fe4000fffe0ff */
[----:B------:R-:W-:Y:S02]  /*1970*/  UIADD3 UR4, UPT, UPT, -UR5, UR4, URZ ;  /* 0x0000000405047290 */ /* 0x000fe4000fffe1ff */
[----:B------:R-:W-:Y:S02]  /*1980*/  UIMAD UR25, UR6, UR14, UR25 ;  /* 0x0000000e061972a4 */ /* 0x000fe4000f8e0219 */
[----:B------:R-:W-:-:S12]  /*1990*/  UIMAD UR27, UR4, UR8, UR27 ;  /* 0x00000008041b72a4 */ /* 0x000fd8000f8e021b */
.L_x_20:
[----:B------:R-:W-:Y:S05]  /*19a0*/  BRA.U !UP5, `(.L_x_21) ;  /* 0x000000010d0c7547 */ /* 0x000fea000b800000 */
[----:B------:R-:W-:Y:S01]  /*19b0*/  UCGABAR_WAIT ;  /* 0x0000000000007dc7 */ /* 0x000fe20008000000 */
[----:B------:R-:W-:Y:S01]  /*19c0*/  CCTL.IVALL ;  /* 0x00000000ff00798f */ /* 0x000fe20002000000 */
[----:B------:R-:W-:Y:S05]  /*19d0*/  BRA `(.L_x_22) ;  /* 0x0000000000047947 */ /* 0x000fea0003800000 */
.L_x_21:
[----:B------:R-:W-:Y:S06]  /*19e0*/  BAR.SYNC.DEFER_BLOCKING 0x0 ;  /* 0x0000000000007b1d */ /* 0x000fec0000010000 */
.L_x_22:
[----:B------:R-:W-:Y:S05]  /*19f0*/  BRA.U UP0, `(.L_x_23) ;  /* 0x0000001900587547 */ /* 0x000fea000b800000 */
[----:B------:R-:W1:Y:S01]  /*1a00*/  LDCU UR6, c[0x0][0x38c] ;  /* 0x00007180ff0677ac */ /* 0x000e620008000800 */
[----:B------:R-:W2:Y:S01]  /*1a10*/  S2UR UR8, SR_CgaCtaId ;  /* 0x00000000000879c3 */ /* 0x000ea20000008800 */
[----:B------:R-:W-:Y:S01]  /*1a20*/  PLOP3.LUT P2, PT, PT, PT, UP3, 0x80, 0x8 ;  /* 0x000000000008781c */ /* 0x000fe20003f4f038 */
[----:B------:R-:W-:Y:S01]  /*1a30*/  IMAD.MOV.U32 R12, RZ, RZ, 0x1 ;  /* 0x00000001ff0c7424 */ /* 0x000fe200078e00ff */
[----:B------:R-:W-:Y:S01]  /*1a40*/  UMOV UR7, 0x400 ;  /* 0x0000040000077882 */ /* 0x000fe20000000000 */
[----:B------:R-:W-:Y:S01]  /*1a50*/  UISETP.NE.AND UP1, UPT, UR22, URZ, UPT ;  /* 0x000000ff1600728c */ /* 0x000fe2000bf25270 */
[----:B------:R-:W-:Y:S02]  /*1a60*/  ISETP.NE.AND P3, PT, R3, RZ, P4 ;  /* 0x000000ff0300720c */ /* 0x000fe40002765270 */
[----:B------:R-:W-:Y:S02]  /*1a70*/  CS2R R10, SRZ ;  /* 0x00000000000a7805 */ /* 0x000fe4000001ff00 */
[----:B------:R-:W-:Y:S01]  /*1a80*/  PLOP3.LUT P2, PT, P2, PT, PT, 0x8, 0x80 ;  /* 0x000000000080781c */ /* 0x000fe2000174e170 */
[----:B------:R-:W-:Y:S01]  /*1a90*/  IMAD.MOV.U32 R9, RZ, RZ, RZ ;  /* 0x000000ffff097224 */ /* 0x000fe200078e00ff */
[----:B------:R-:W3:Y:S01]  /*1aa0*/  LDCU UR57, c[0x0][0x370] ;  /* 0x00006e00ff3977ac */ /* 0x000ee20008000800 */
[----:B------:R-:W-:Y:S01]  /*1ab0*/  IMAD.MOV.U32 R8, RZ, RZ, 0x1 ;  /* 0x00000001ff087424 */ /* 0x000fe200078e00ff */
[----:B------:R-:W4:Y:S01]  /*1ac0*/  LDCU.64 UR46, c[0x0][0x348] ;  /* 0x00006900ff2e77ac */ /* 0x000f220008000a00 */
[----:B-1----:R-:W-:-:S02]  /*1ad0*/  UIADD3 UR5, UPT, UPT, UR6, 0x7f, URZ ;  /* 0x0000007f06057890 */ /* 0x002fc4000fffe0ff */
[----:B------:R-:W-:Y:S02]  /*1ae0*/  ULEA UR62, UR65, UR62, 0x1 ;  /* 0x0000003e413e7291 */ /* 0x000fe4000f8e08ff */
[----:B------:R-:W-:Y:S02]  /*1af0*/  USHF.R.S32.HI UR4, URZ, 0x1f, UR5 ;  /* 0x0000001fff047899 */ /* 0x000fe40008011405 */
[----:B------:R-:W-:Y:S02]  /*1b00*/  UIADD3 UR64, UPT, UPT, UR6, 0xfe, URZ ;  /* 0x000000fe06407890 */ /* 0x000fe4000fffe0ff */
[----:B------:R-:W-:Y:S02]  /*1b10*/  ULEA.HI UR4, UR4, UR5, URZ, 0x7 ;  /* 0x0000000504047291 */ /* 0x000fe4000f8f38ff */
[----:B--2---:R-:W-:Y:S02]  /*1b20*/  ULEA UR7, UR8, UR7, 0x18 ;  /* 0x0000000708077291 */ /* 0x004fe4000f8ec0ff */
[----:B------:R-:W-:-:S02]  /*1b30*/  USHF.R.S32.HI UR59, URZ, 0x7, UR4 ;  /* 0x00000007ff3b7899 */ /* 0x000fc40008011404 */
[----:B------:R-:W-:Y:S02]  /*1b40*/  UIADD3 UR4, UPT, UPT, UR6, -0x1, URZ ;  /* 0xffffffff06047890 */ /* 0x000fe4000fffe0ff */
[----:B------:R-:W-:Y:S02]  /*1b50*/  UISETP.LT.U32.AND UP0, UPT, UR59, 0x9, UPT ;  /* 0x000000093b00788c */ /* 0x000fe4000bf01070 */
[----:B------:R-:W-:Y:S02]  /*1b60*/  UISETP.GE.U32.AND UP2, UPT, UR4, -0xff, UPT ;  /* 0xffffff010400788c */ /* 0x000fe4000bf46070 */
[----:B------:R-:W-:Y:S01]  /*1b70*/  USEL UR58, UR59, 0x9, UP0 ;  /* 0x000000093b3a7887 */ /* 0x000fe20008000000 */
[----:B------:R-:W1:Y:S03]  /*1b80*/  LDCU UR56, c[0x0][0x374] ;  /* 0x00006e80ff3877ac */ /* 0x000e660008000800 */
[----:B------:R-:W-:-:S02]  /*1b90*/  UIADD3 UR4, UPT, UPT, UR58, -0x1, URZ ;  /* 0xffffffff3a047890 */ /* 0x000fc4000fffe0ff */
[----:B------:R-:W-:-:S03]  /*1ba0*/  USEL UR37, UR37, 0x2, UP1 ;  /* 0x0000000225257887 */ /* 0x000fc60008800000 */
[----:B------:R-:W-:Y:S02]  /*1bb0*/  @UP2 UIADD3 UR4, UPT, UPT, UR58, URZ, URZ ;  /* 0x000000ff3a042290 */ /* 0x000fe4000fffe0ff */
[----:B------:R-:W-:Y:S02]  /*1bc0*/  UIADD3 UR53, UPT, UPT, UR7, 0x6400, UR49 ;  /* 0x0000640007357890 */ /* 0x000fe4000fffe031 */
[----:B------:R-:W-:Y:S02]  /*1bd0*/  UIADD3 UR61, UPT, UPT, UR59, -UR58, URZ ;  /* 0x8000003a3b3d7290 */ /* 0x000fe4000fffe0ff */
[----:B------:R-:W-:Y:S02]  /*1be0*/  UIADD3 UR52, UPT, UPT, UR4, 0x1, URZ ;  /* 0x0000000104347890 */ /* 0x000fe4000fffe0ff */
[----:B------:R-:W-:Y:S01]  /*1bf0*/  UIADD3 UR60, UPT, UPT, -UR4, URZ, URZ ;  /* 0x000000ff043c7290 */ /* 0x000fe2000fffe1ff */
[----:B---34-:R-:W-:-:S11]  /*1c00*/  UMOV UR14, URZ ;  /* 0x000000ff000e7c82 */ /* 0x018fd60008000000 */
.L_x_47:
[----:B------:R-:W2:Y:S02]  /*1c10*/  S2UR UR4, SR_CgaCtaId ;  /* 0x00000000000479c3 */ /* 0x000ea40000008800 */
[----:B--2---:R-:W-:-:S09]  /*1c20*/  UISETP.NE.AND UP0, UPT, UR4, URZ, UPT ;  /* 0x000000ff0400728c */ /* 0x004fd2000bf05270 */
[----:B-1-3--:R-:W-:Y:S05]  /*1c30*/  BRA.U UP0, `(.L_x_24) ;  /* 0x0000000100287547 */ /* 0x00afea000b800000 */
[----:B------:R-:W-:Y:S02]  /*1c40*/  LEA R0, R9, UR7, 0x3 ;  /* 0x0000000709007c11 */ /* 0x000fe4000f8e18ff */
[----:B------:R-:W-:-:S04]  /*1c50*/  SHF.L.U32 R3, R8, 0x1f, RZ ;  /* 0x0000001f08037819 */ /* 0x000fc800000006ff */
[----:B------:R-:W2:Y:S02]  /*1c60*/  SYNCS.PHASECHK.TRANS64.TRYWAIT P0, [R0+URZ+0x120], R3 ;  /* 0x00012003000075a7 */ /* 0x000ea400080011ff */
[----:B--2---:R-:W-:Y:S05]  /*1c70*/  @!P0 BRA `(.L_x_25) ;  /* 0x00000074005c8947 */ /* 0x004fea0003800000 */
.L_x_143:
[----:B------:R3:W-:Y:S01]  /*1c80*/  SYNCS.ARRIVE.TRANS64.A1T0 RZ, [R0+URZ+0x110], RZ ;  /* 0x000110ff00ff79a7 */ /* 0x0007e200081000ff */
[----:B------:R-:W-:-:S05]  /*1c90*/  VIADD R9, R9, 0x1 ;  /* 0x0000000109097836 */ /* 0x000fca0000000000 */
[----:B------:R-:W-:-:S04]  /*1ca0*/  ISETP.NE.AND P0, PT, R9, 0x2, PT ;  /* 0x000000020900780c */ /* 0x000fc80003f05270 */
[----:B--2---:R-:W-:Y:S02]  /*1cb0*/  SEL R3, RZ, 0x1, P0 ;  /* 0x00000001ff037807 */ /* 0x004fe40000000000 */
[----:B------:R-:W-:Y:S02]  /*1cc0*/  SEL R9, R9, RZ, P0 ;  /* 0x000000ff09097207 */ /* 0x000fe40000000000 */
[----:B------:R-:W-:Y:S02]  /*1cd0*/  LOP3.LUT R8, R8, R3, RZ, 0x3c, !PT ;  /* 0x0000000308087212 */ /* 0x000fe400078e3cff */
.L_x_24:
[----:B------:R-:W-:Y:S01]  /*1ce0*/  ULEA UR4, UR14, UR7, 0x3 ;  /* 0x000000070e047291 */ /* 0x000fe2000f8e18ff */
[----:B---3--:R-:W-:Y:S01]  /*1cf0*/  SHF.L.U32 R0, R12, 0x1f, RZ ;  /* 0x0000001f0c007819 */ /* 0x008fe200000006ff */
[----:B------:R-:W-:Y:S02]  /*1d00*/  UISETP.GE.U32.AND UP0, UPT, UR64, 0xff, UPT ;  /* 0x000000ff4000788c */ /* 0x000fe4000bf06070 */
[----:B------:R-:W-:Y:S02]  /*1d10*/  ULEA UR35, UR25, UR65, 0x1 ;  /* 0x0000004119237291 */ /* 0x000fe4000f8e08ff */
[----:B------:R-:W-:Y:S02]  /*1d20*/  ULEA.HI UR11, UR25, UR25, URZ, 0x1 ;  /* 0x00000019190b7291 */ /* 0x000fe4000f8f08ff */
[----:B------:R-:W-:Y:S01]  /*1d30*/  USHF.L.U32 UR35, UR35, 0x5, URZ ;  /* 0x0000000523237899 */ /* 0x000fe200080006ff */
[----:B------:R2:W3:Y:S01]  /*1d40*/  SYNCS.PHASECHK.TRANS64.TRYWAIT P1, [UR4+0x48], R0 ;  /* 0x00004800ff0075a7 */ /* 0x0004e20008021104 */
[----:B------:R-:W-:-:S02]  /*1d50*/  ULEA.HI UR4, UR27, UR27, URZ, 0x1 ;  /* 0x0000001b1b047291 */ /* 0x000fc4000f8f08ff */
[----:B------:R-:W-:Y:S02]  /*1d60*/  USHF.R.S32.HI UR11, URZ, 0x1, UR11 ;  /* 0x00000001ff0b7899 */ /* 0x000fe4000801140b */
[----:B------:R-:W-:Y:S02]  /*1d70*/  USHF.L.U32 UR43, UR4, 0x7, URZ ;  /* 0x00000007042b7899 */ /* 0x000fe400080006ff */
[----:B------:R-:W-:Y:S02]  /*1d80*/  ULOP3.LUT UR27, UR4, 0xfffffffe, URZ, 0xc0, !UPT ;  /* 0xfffffffe041b7892 */ /* 0x000fe4000f8ec0ff */
[----:B------:R-:W-:Y:S02]  /*1d90*/  ULOP3.LUT UR43, UR43, 0xffffff00, URZ, 0xc0, !UPT ;  /* 0xffffff002b2b7892 */ /* 0x000fe4000f8ec0ff */
[----:B------:R-:W-:Y:S02]  /*1da0*/  ULOP3.LUT UR27, UR27, 0x1, UR63, 0xf8, !UPT ;  /* 0x000000011b1b7892 */ /* 0x000fe4000f8ef83f */
[----:B------:R-:W-:Y:S01]  /*1db0*/  ULEA UR43, UR62, UR43, 0x6 ;  /* 0x0000002b3e2b7291 */ /* 0x000fe2000f8e30ff */
[----:B------:R-:W-:Y:S01]  /*1dc0*/  UMOV UR20, URZ ;  /* 0x000000ff00147c82 */ /* 0x000fe20008000000 */
[----:B------:R-:W-:Y:S10]  /*1dd0*/  BRA.U !UP0, `(.L_x_26) ;  /* 0x0000000508247547 */ /* 0x000ff4000b800000 */
[----:B------:R-:W-:Y:S01]  /*1de0*/  UMOV UR15, UR60 ;  /* 0x0000003c000f7c82 */ /* 0x000fe20008000000 */
[----:B------:R-:W-:Y:S01]  /*1df0*/  UMOV UR4, UR14 ;  /* 0x0000000e00047c82 */ /* 0x000fe20008000000 */
[----:B------:R-:W-:Y:S01]  /*1e00*/  UMOV UR28, 0xffffffff ;  /* 0xffffffff001c7882 */ /* 0x000fe20000000000 */
[----:B------:R-:W-:-:S05]  /*1e10*/  UMOV UR42, URZ ;  /* 0x000000ff002a7c82 */ /* 0x000fca0008000000 */
.L_x_34:
[----:B------:R-:W-:Y:S01]  /*1e20*/  ULEA UR5, UR4, UR7, 0x3 ;  /* 0x0000000704057291 */ /* 0x000fe2000f8e18ff */
[----:B---3--:R-:W-:Y:S01]  /*1e30*/  @P4 MOV R2, 0xa800 ;  /* 0x0000a80000024802 */ /* 0x008fe20000000f00 */
[----:B-123--:R-:W-:Y:S10]  /*1e40*/  @P1 BRA `(.L_x_27) ;  /* 0x00000000000c1947 */ /* 0x00eff40003800000 */
[----:B------:R-:W-:-:S04]  /*1e50*/  SHF.L.U32 R3, R12, 0x1f, RZ ;  /* 0x0000001f0c037819 */ /* 0x000fc800000006ff */
[----:B------:R-:W3:Y:S02]  /*1e60*/  SYNCS.PHASECHK.TRANS64.TRYWAIT P0, [UR5+0x48], R3 ;  /* 0x00004803ff0075a7 */ /* 0x000ee40008001105 */
[----:B---3--:R-:W-:Y:S05]  /*1e70*/  @!P0 BRA `(.L_x_28) ;  /* 0x0000007000f08947 */ /* 0x008fea0003800000 */
.L_x_27:
[----:B------:R3:W-:Y:S01]  /*1e80*/  @P4 SYNCS.ARRIVE.TRANS64 RZ, [UR5], R2 ;  /* 0x00000002ffff49a7 */ /* 0x0007e20008000005 */
[----:B------:R-:W-:Y:S02]  /*1e90*/  ULOP3.LUT UR6, UR37, 0x2, URZ, 0xfc, !UPT ;  /* 0x0000000225067892 */ /* 0x000fe4000f8efcff */
[----:B------:R-:W-:Y:S02]  /*1ea0*/  UIADD3 UR15, UPT, UPT, UR15, 0x1, URZ ;  /* 0x000000010f0f7890 */ /* 0x000fe4000fffe0ff */
[----:B------:R-:W-:Y:S02]  /*1eb0*/  UISETP.NE.AND UP0, UPT, UR6, 0x2, UPT ;  /* 0x000000020600788c */ /* 0x000fe4000bf05270 */
[----:B------:R-:W-:Y:S02]  /*1ec0*/  UIADD3 UR28, UPT, UPT, UR28, 0x1, URZ ;  /* 0x000000011c1c7890 */ /* 0x000fe4000fffe0ff */
[----:B------:R-:W-:-:S05]  /*1ed0*/  UISETP.NE.AND UP4, UPT, UR15, 0x1, UPT ;  /* 0x000000010f00788c */ /* 0x000fca000bf85270 */
[----:B------:R-:W-:Y:S05]  /*1ee0*/  BRA.U UP0, `(.L_x_29) ;  /* 0x0000000100047547 */ /* 0x000fea000b800000 */
[----:B-1----:R-:W-:Y:S05]  /*1ef0*/  BPT.TRAP 0x1 ;  /* 0x000000040000795c */ /* 0x002fea0000300000 */
.L_x_29:
[----:B------:R-:W-:Y:S04]  /*1f00*/  BSSY.RECONVERGENT B0, `(.L_x_30) ;  /* 0x0000003000007945 */ /* 0x000fe80003800200 */
[----:B------:R-:W-:Y:S05]  /*1f10*/  @!P3 BRA `(.L_x_31) ;  /* 0x000000000004b947 */ /* 0x000fea0003800000 */
[----:B-1----:R-:W-:Y:S05]  /*1f20*/  BPT.TRAP 0x1 ;  /* 0x000000040000795c */ /* 0x002fea0000300000 */
.L_x_31:
[----:B-1----:R-:W-:Y:S05]  /*1f30*/  BSYNC.RECONVERGENT B0 ;  /* 0x0000000000007941 */ /* 0x002fea0003800200 */
.L_x_30:
[----:B------:R-:W-:Y:S01]  /*1f40*/  UIADD3 UR6, UPT, UPT, UR4, 0x1, URZ ;  /* 0x0000000104067890 */ /* 0x000fe2000fffe0ff */
[----:B------:R-:W-:Y:S01]  /*1f50*/  BSSY.RECONVERGENT B0, `(.L_x_32) ;  /* 0x000002d000007945 */ /* 0x000fe20003800200 */
[----:B------:R-:W-:Y:S02]  /*1f60*/  ELECT P0, URZ, PT ;  /* 0x0000000000ff782f */ /* 0x000fe40003800000 */
[----:B------:R-:W-:-:S04]  /*1f70*/  UISETP.NE.AND UP0, UPT, UR6, 0x9, UPT ;  /* 0x000000090600788c */ /* 0x000fc8000bf05270 */
[----:B------:R-:W-:Y:S02]  /*1f80*/  USEL UR8, URZ, 0x1, UP0 ;  /* 0x00000001ff087887 */ /* 0x000fe40008000000 */
[----:B------:R-:W-:-:S04]  /*1f90*/  USEL UR14, UR6, URZ, UP0 ;  /* 0x000000ff060e7287 */ /* 0x000fc80008000000 */
[----:B------:R-:W-:Y:S01]  /*1fa0*/  ULEA UR6, UR14, UR7, 0x3 ;  /* 0x000000070e067291 */ /* 0x000fe2000f8e18ff */
[----:B------:R-:W-:-:S04]  /*1fb0*/  LOP3.LUT R12, R12, UR8, RZ, 0x3c, !PT ;  /* 0x000000080c0c7c12 */ /* 0x000fc8000f8e3cff */
[----:B--2---:R-:W-:-:S04]  /*1fc0*/  SHF.L.U32 R0, R12, 0x1f, RZ ;  /* 0x0000001f0c007819 */ /* 0x004fc800000006ff */
[----:B------:R1:W2:Y:S01]  /*1fd0*/  SYNCS.PHASECHK.TRANS64.TRYWAIT P1, [UR6+0x48], R0 ;  /* 0x00004800ff0075a7 */ /* 0x0002a20008021106 */
[----:B------:R-:W-:Y:S05]  /*1fe0*/  @!P0 BRA `(.L_x_33) ;  /* 0x00000000008c8947 */ /* 0x000fea0003800000 */
[----:B------:R-:W-:Y:S02]  /*1ff0*/  USHF.L.U32 UR6, UR4, 0x9, URZ ;  /* 0x0000000904067899 */ /* 0x000fe400080006ff */
[----:B------:R-:W-:Y:S02]  /*2000*/  ULEA UR40, UR4, UR49, 0xe ;  /* 0x0000003104287291 */ /* 0x000fe4000f8e70ff */
[----:B------:R-:W-:Y:S02]  /*2010*/  UIADD3 UR22, UP3, UPT, UR46, 0x80, URZ ;  /* 0x000000802e167890 */ /* 0x000fe4000ff7e0ff */
[----:B------:R-:W-:Y:S02]  /*2020*/  ULEA UR32, UR4, UR7, 0xc ;  /* 0x0000000704207291 */ /* 0x000fe4000f8e60ff */
[----:B------:R-:W-:Y:S02]  /*2030*/  UIADD3 UR20, UP2, UPT, UR46, 0x180, URZ ;  /* 0x000001802e147890 */ /* 0x000fe4000ff5e0ff */
[----:B------:R-:W-:-:S02]  /*2040*/  UIADD3 UR18, UP1, UPT, UR46, 0x280, URZ ;  /* 0x000002802e127890 */ /* 0x000fc4000ff3e0ff */
[----:B------:R-:W-:Y:S02]  /*2050*/  ULOP3.LUT UR24, UR48, UR6, URZ, 0xfc, !UPT ;  /* 0x0000000630187292 */ /* 0x000fe4000f8efcff */
[----:B------:R-:W-:Y:S02]  /*2060*/  UIADD3 UR16, UP0, UPT, UR46, 0x380, URZ ;  /* 0x000003802e107890 */ /* 0x000fe4000ff1e0ff */
[----:B------:R-:W-:Y:S02]  /*2070*/  ULOP3.LUT UR8, UR6, UR31, URZ, 0xfc, !UPT ;  /* 0x0000001f06087292 */ /* 0x000fe4000f8efcff */
[----:B------:R-:W-:Y:S02]  /*2080*/  ULOP3.LUT UR41, UR5, 0xfefffff8, URZ, 0xc0, !UPT ;  /* 0xfefffff805297892 */ /* 0x000fe4000f8ec0ff */
[----:B------:R-:W-:Y:S02]  /*2090*/  UIADD3.X UR23, UPT, UPT, URZ, UR47, URZ, UP3, !UPT ;  /* 0x0000002fff177290 */ /* 0x000fe40009ffe4ff */
[----:B------:R-:W-:-:S02]  /*20a0*/  UIADD3 UR40, UPT, UPT, UR7, 0x6400, UR40 ;  /* 0x0000640007287890 */ /* 0x000fc4000fffe028 */
[----:B------:R-:W-:Y:S02]  /*20b0*/  UPRMT UR6, URZ, 0x5410, UR45 ;  /* 0x00005410ff067896 */ /* 0x000fe4000800002d */
[----:B------:R-:W-:Y:S02]  /*20c0*/  UIADD3.X UR21, UPT, UPT, URZ, UR47, URZ, UP2, !UPT ;  /* 0x0000002fff157290 */ /* 0x000fe400097fe4ff */
[----:B------:R-:W-:Y:S02]  /*20d0*/  UIADD3 UR32, UPT, UPT, UR32, 0x2a400, URZ ;  /* 0x0002a40020207890 */ /* 0x000fe4000fffe0ff */
[----:B------:R-:W-:Y:S02]  /*20e0*/  UIADD3.X UR19, UPT, UPT, URZ, UR47, URZ, UP1, !UPT ;  /* 0x0000002fff137290 */ /* 0x000fe40008ffe4ff */
[----:B------:R-:W-:Y:S02]  /*20f0*/  UIADD3 UR24, UPT, UPT, UR7, 0x33400, UR24 ;  /* 0x0003340007187890 */ /* 0x000fe4000fffe018 */
[----:B------:R-:W-:-:S02]  /*2100*/  UIADD3.X UR17, UPT, UPT, URZ, UR47, URZ, UP0, !UPT ;  /* 0x0000002fff117290 */ /* 0x000fc400087fe4ff */
[----:B------:R-:W-:Y:S02]  /*2110*/  UPRMT UR30, URZ, 0x5410, UR38 ;  /* 0x00005410ff1e7896 */ /* 0x000fe40008000026 */
[----:B------:R-:W-:Y:S01]  /*2120*/  UIADD3 UR8, UPT, UPT, UR7, 0x34600, UR8 ;  /* 0x0003460007087890 */ /* 0x000fe2000fffe008 */
[----:B------:R-:W-:Y:S01]  /*2130*/  UMOV UR50, 0x0 ;  /* 0x0000000000327882 */ /* 0x000fe20000000000 */
[----:B------:R-:W-:Y:S01]  /*2140*/  UMOV UR51, 0x10000000 ;  /* 0x1000000000337882 */ /* 0x000fe20000000000 */
[----:B------:R-:W-:Y:S01]  /*2150*/  UMOV UR34, UR42 ;  /* 0x0000002a00227c82 */ /* 0x000fe20008000000 */
[----:B------:R-:W-:Y:S01]  /*2160*/  UMOV UR36, UR44 ;  /* 0x0000002c00247c82 */ /* 0x000fe20008000000 */
[----:B------:R-:W-:Y:S01]  /*2170*/  UMOV UR33, UR41 ;  /* 0x0000002900217c82 */ /* 0x000fe20008000000 */
[----:B------:R-:W-:Y:S01]  /*2180*/  UMOV UR29, UR44 ;  /* 0x0000002c001d7c82 */ /* 0x000fe20008000000 */
[----:B------:R-:W-:Y:S01]  /*2190*/  UMOV UR25, UR41 ;  /* 0x0000002900197c82 */ /* 0x000fe20008000000 */
[----:B------:R4:W-:Y:S01]  /*21a0*/  UTMALDG.3D.MULTICAST.2CTA [UR40], [UR22], UR6, desc[UR50] ;  /* 0x00003228160073b4 */ /* 0x0009e20008211806 */
[----:B------:R-:W-:Y:S01]  /*21b0*/  UMOV UR12, UR28 ;  /* 0x0000001c000c7c82 */ /* 0x000fe20008000000 */
[----:B------:R-:W-:Y:S01]  /*21c0*/  UMOV UR13, UR44 ;  /* 0x0000002c000d7c82 */ /* 0x000fe20008000000 */
[----:B------:R-:W-:Y:S01]  /*21d0*/  UMOV UR9, UR41 ;  /* 0x0000002900097c82 */ /* 0x000fe20008000000 */
[----:B------:R4:W-:Y:S01]  /*21e0*/  UTMALDG.3D.2CTA [UR32], [UR20], desc[UR50] ;  /* 0x00003220140075b4 */ /* 0x0009e20008211000 */
[----:B------:R4:W-:Y:S01]  /*21f0*/  UTMALDG.4D.MULTICAST.2CTA [UR24], [UR18], UR6, desc[UR50] ;  /* 0x00003218120073b4 */ /* 0x0009e20008219806 */
[----:B------:R4:W-:Y:S02]  /*2200*/  UTMALDG.4D.MULTICAST.2CTA [UR8], [UR16], UR30, desc[UR50] ;  /* 0x00003208100073b4 */ /* 0x0009e4000821981e */
[----:B----4-:R-:W-:Y:S01]  /*2210*/  NOP ;  /* 0x0000000000007918 */ /* 0x010fe20000000000 */
.L_x_33:
[----:B------:R-:W-:Y:S05]  /*2220*/  BSYNC.RECONVERGENT B0 ;  /* 0x0000000000007941 */ /* 0x000fea0003800200 */
.L_x_32:
[----:B------:R-:W-:Y:S01]  /*2230*/  UIADD3 UR42, UPT, UPT, UR42, 0x80, URZ ;  /* 0x000000802a2a7890 */ /* 0x000fe2000fffe0ff */
[----:B------:R-:W-:Y:S01]  /*2240*/  UMOV UR4, UR14 ;  /* 0x0000000e00047c82 */ /* 0x000fe20008000000 */
[----:B------:R-:W-:Y:S01]  /*2250*/  UMOV UR20, UR52 ;  /* 0x0000003400147c82 */ /* 0x000fe20008000000 */
[----:B------:R-:W-:Y:S09]  /*2260*/  BRA.U UP4, `(.L_x_34) ;  /* 0xfffffff904ec7547 */ /* 0x000ff2000b83ffff */
.L_x_26:
[----:B------:R-:W-:Y:S01]  /*2270*/  ULEA UR4, UR14, UR7, 0x3 ;  /* 0x000000070e047291 */ /* 0x000fe2000f8e18ff */
[----:B-12---:R-:W-:Y:S01]  /*2280*/  SHF.L.U32 R0, R12, 0x1f, RZ ;  /* 0x0000001f0c007819 */ /* 0x006fe200000006ff */
[----:B------:R-:W-:Y:S01]  /*2290*/  @!P2 SYNCS.ARRIVE.TRANS64.A1T0 RZ, [UR7+0xc8], RZ ;  /* 0x0000c8ffffffa9a7 */ /* 0x000fe20008100007 */
[----:B------:R-:W-:-:S06]  /*22a0*/  UISETP.GT.AND UP0, UPT, UR59, UR58, UPT ;  /* 0x0000003a3b00728c */ /* 0x000fcc000bf04270 */
[----:B---3--:R1:W2:Y:S03]  /*22b0*/  SYNCS.PHASECHK.TRANS64.TRYWAIT P1, [UR4+0x48], R0 ;  /* 0x00004800ff0075a7 */ /* 0x0082a60008021104 */
[----:B------:R-:W-:Y:S05]  /*22c0*/  BRA.U !UP0, `(.L_x_35) ;  /* 0x0000000508187547 */ /* 0x000fea000b800000 */
[----:B------:R-:W-:Y:S01]  /*22d0*/  UIADD3 UR28, UPT, UPT, UR61, UR20, URZ ;  /* 0x000000143d1c7290 */ /* 0x000fe2000fffe0ff */
[----:B------:R-:W-:-:S11]  /*22e0*/  UMOV UR5, UR14 ;  /* 0x0000000e00057c82 */ /* 0x000fd60008000000 */
.L_x_43:
[----:B------:R-:W-:Y:S01]  /*22f0*/  ULEA UR6, UR5, UR7, 0x3 ;  /* 0x0000000705067291 */ /* 0x000fe2000f8e18ff */
[----:B--2---:R-:W-:Y:S01]  /*2300*/  @P4 MOV R2, 0xa800 ;  /* 0x0000a80000024802 */ /* 0x004fe20000000f00 */
[----:B--23--:R-:W-:Y:S10]  /*2310*/  @P1 BRA `(.L_x_36) ;  /* 0x00000000000c1947 */ /* 0x00cff40003800000 */
[----:B------:R-:W-:-:S04]  /*2320*/  SHF.L.U32 R3, R12, 0x1f, RZ ;  /* 0x0000001f0c037819 */ /* 0x000fc800000006ff */
[----:B------:R-:W2:Y:S02]  /*2330*/  SYNCS.PHASECHK.TRANS64.TRYWAIT P0, [UR6+0x48], R3 ;  /* 0x00004803ff0075a7 */ /* 0x000ea40008001106 */
[----:B--2---:R-:W-:Y:S05]  /*2340*/  @!P0 BRA `(.L_x_37) ;  /* 0x0000006c00d48947 */ /* 0x004fea0003800000 */
.L_x_36:
[----:B------:R2:W-:Y:S01]  /*2350*/  @P4 SYNCS.ARRIVE.TRANS64 RZ, [UR6], R2 ;  /* 0x00000002ffff49a7 */ /* 0x0005e20008000006 */
[----:B------:R-:W-:-:S04]  /*2360*/  ULOP3.LUT UR4, UR37, 0x2, URZ, 0xfc, !UPT ;  /* 0x0000000225047892 */ /* 0x000fc8000f8efcff */
[----:B------:R-:W-:-:S09]  /*2370*/  UISETP.NE.AND UP0, UPT, UR4, 0x2, UPT ;  /* 0x000000020400788c */ /* 0x000fd2000bf05270 */
[----:B------:R-:W-:Y:S05]  /*2380*/  BRA.U UP0, `(.L_x_38) ;  /* 0x0000000100047547 */ /* 0x000fea000b800000 */
[----:B------:R-:W-:Y:S05]  /*2390*/  BPT.TRAP 0x1 ;  /* 0x000000040000795c */ /* 0x000fea0000300000 */
.L_x_38:
[----:B------:R-:W-:Y:S04]  /*23a0*/  BSSY.RECONVERGENT B0, `(.L_x_39) ;  /* 0x0000003000007945 */ /* 0x000fe80003800200 */
[----:B------:R-:W-:Y:S05]  /*23b0*/  @!P3 BRA `(.L_x_40) ;  /* 0x000000000004b947 */ /* 0x000fea0003800000 */
[----:B------:R-:W-:Y:S05]  /*23c0*/  BPT.TRAP 0x1 ;  /* 0x000000040000795c */ /* 0x000fea0000300000 */
.L_x_40:
[----:B------:R-:W-:Y:S05]  /*23d0*/  BSYNC.RECONVERGENT B0 ;  /* 0x0000000000007941 */ /* 0x000fea0003800200 */
.L_x_39:
        /* <DEDUP_REMOVED lines=8> */
[----:B-1----:R-:W-:-:S04]  /*2460*/  SHF.L.U32 R0, R12, 0x1f, RZ ;  /* 0x0000001f0c007819 */ /* 0x002fc800000006ff */
[----:B------:R1:W3:Y:S01]  /*2470*/  SYNCS.PHASECHK.TRANS64.TRYWAIT P1, [UR4+0x48], R0 ;  /* 0x00004800ff0075a7 */ /* 0x0002e20008021104 */
[----:B------:R-:W-:Y:S05]  /*2480*/  @!P0 BRA `(.L_x_42) ;  /* 0x0000000000948947 */ /* 0x000fea0003800000 */
[----:B------:R-:W-:Y:S02]  /*2490*/  UIADD3 UR12, UP3, UPT, UR46, 0x80, URZ ;  /* 0x000000802e0c7890 */ /* 0x000fe4000ff7e0ff */
[----:B------:R-:W-:Y:S02]  /*24a0*/  ULEA UR32, UR5, UR7, 0xc ;  /* 0x0000000705207291 */ /* 0x000fe4000f8e60ff */
[----:B------:R-:W-:Y:S02]  /*24b0*/  UIADD3 UR8, UP2, UPT, UR46, 0x180, URZ ;  /* 0x000001802e087890 */ /* 0x000fe4000ff5e0ff */
[----:B------:R-:W-:Y:S02]  /*24c0*/  USHF.L.U32 UR42, UR20, 0x7, URZ ;  /* 0x00000007142a7899 */ /* 0x000fe400080006ff */
[----:B------:R-:W-:Y:S02]  /*24d0*/  ULOP3.LUT UR41, UR6, 0xfefffff8, URZ, 0xc0, !UPT ;  /* 0xfefffff806297892 */ /* 0x000fe4000f8ec0ff */
[----:B------:R-:W-:-:S02]  /*24e0*/  ULEA UR40, UR5, UR53, 0xe ;  /* 0x0000003505287291 */ /* 0x000fc4000f8e70ff */
[----:B------:R-:W-:Y:S02]  /*24f0*/  UIADD3.X UR13, UPT, UPT, URZ, UR47, URZ, UP3, !UPT ;  /* 0x0000002fff0d7290 */ /* 0x000fe40009ffe4ff */
[----:B------:R-:W-:Y:S02]  /*2500*/  UPRMT UR15, URZ, 0x5410, UR45 ;  /* 0x00005410ff0f7896 */ /* 0x000fe4000800002d */
[----:B------:R-:W-:Y:S02]  /*2510*/  UIADD3.X UR9, UPT, UPT, URZ, UR47, URZ, UP2, !UPT ;  /* 0x0000002fff097290 */ /* 0x000fe400097fe4ff */
[----:B------:R-:W-:Y:S02]  /*2520*/  UIADD3 UR32, UPT, UPT, UR32, 0x2a400, URZ ;  /* 0x0002a40020207890 */ /* 0x000fe4000fffe0ff */
[----:B------:R-:W-:Y:S01]  /*2530*/  USHF.L.U32 UR4, UR5, 0x9, URZ ;  /* 0x0000000905047899 */ /* 0x000fe200080006ff */
[----:B------:R-:W-:Y:S01]  /*2540*/  UMOV UR50, 0x0 ;  /* 0x0000000000327882 */ /* 0x000fe20000000000 */
[----:B------:R-:W-:-:S02]  /*2550*/  UMOV UR51, 0x10000000 ;  /* 0x1000000000337882 */ /* 0x000fc40000000000 */
[----:B------:R-:W-:Y:S01]  /*2560*/  ULOP3.LUT UR16, UR48, UR4, URZ, 0xfc, !UPT ;  /* 0x0000000430107292 */ /* 0x000fe2000f8efcff */
[----:B------:R4:W-:Y:S01]  /*2570*/  UTMALDG.3D.MULTICAST.2CTA [UR40], [UR12], UR15, desc[UR50] ;  /* 0x000032280c0073b4 */ /* 0x0009e2000821180f */
[----:B------:R-:W-:Y:S02]  /*2580*/  UIADD3 UR24, UP1, UPT, UR46, 0x280, URZ ;  /* 0x000002802e187890 */ /* 0x000fe4000ff3e0ff */
[----:B------:R-:W-:Y:S02]  /*2590*/  ULOP3.LUT UR4, UR4, UR31, URZ, 0xfc, !UPT ;  /* 0x0000001f04047292 */ /* 0x000fe4000f8efcff */
[----:B------:R-:W-:Y:S01]  /*25a0*/  UIADD3 UR22, UP0, UPT, UR46, 0x380, URZ ;  /* 0x000003802e167890 */ /* 0x000fe2000ff1e0ff */
[----:B------:R-:W-:Y:S01]  /*25b0*/  UMOV UR36, UR44 ;  /* 0x0000002c00247c82 */ /* 0x000fe20008000000 */
[----:B------:R-:W-:Y:S01]  /*25c0*/  UMOV UR33, UR41 ;  /* 0x0000002900217c82 */ /* 0x000fe20008000000 */
[----:B------:R-:W-:Y:S01]  /*25d0*/  UMOV UR34, UR42 ;  /* 0x0000002a00227c82 */ /* 0x000fe20008000000 */
[----:B------:R-:W-:Y:S01]  /*25e0*/  UIADD3.X UR25, UPT, UPT, URZ, UR47, URZ, UP1, !UPT ;  /* 0x0000002fff197290 */ /* 0x000fe20008ffe4ff */
[----:B------:R2:W-:Y:S01]  /*25f0*/  UTMALDG.3D.2CTA [UR32], [UR8], desc[UR50] ;  /* 0x00003220080075b4 */ /* 0x0005e20008211000 */
[----:B------:R-:W-:-:S02]  /*2600*/  UIADD3 UR16, UPT, UPT, UR7, 0x33400, UR16 ;  /* 0x0003340007107890 */ /* 0x000fc4000fffe010 */
[----:B------:R-:W-:Y:S01]  /*2610*/  UIADD3.X UR23, UPT, UPT, URZ, UR47, URZ, UP0, !UPT ;  /* 0x0000002fff177290 */ /* 0x000fe200087fe4ff */
[----:B------:R-:W-:Y:S01]  /*2620*/  UMOV UR18, UR26 ;  /* 0x0000001a00127c82 */ /* 0x000fe20008000000 */
[----:B------:R-:W-:Y:S01]  /*2630*/  UMOV UR19, UR27 ;  /* 0x0000001b00137c82 */ /* 0x000fe20008000000 */
[----:B------:R-:W-:Y:S01]  /*2640*/  UMOV UR21, UR44 ;  /* 0x0000002c00157c82 */ /* 0x000fe20008000000 */
[----:B------:R-:W-:-:S03]  /*2650*/  UMOV UR17, UR41 ;  /* 0x0000002900117c82 */ /* 0x000fc60008000000 */
[----:B------:R1:W-:Y:S01]  /*2660*/  UTMALDG.4D.MULTICAST.2CTA [UR16], [UR24], UR15, desc[UR50] ;  /* 0x00003210180073b4 */ /* 0x0003e2000821980f */
[----:B----4-:R-:W-:Y:S01]  /*2670*/  UMOV UR12, UR20 ;  /* 0x00000014000c7c82 */ /* 0x010fe20008000000 */
[----:B------:R-:W-:Y:S01]  /*2680*/  UMOV UR13, UR44 ;  /* 0x0000002c000d7c82 */ /* 0x000fe20008000000 */
[----:B--2---:R-:W-:Y:S02]  /*2690*/  UIADD3 UR8, UPT, UPT, UR7, 0x34600, UR4 ;  /* 0x0003460007087890 */ /* 0x004fe4000fffe004 */
[----:B------:R-:W-:Y:S01]  /*26a0*/  UPRMT UR4, URZ, 0x5410, UR38 ;  /* 0x00005410ff047896 */ /* 0x000fe20008000026 */
[----:B------:R-:W-:-:S08]  /*26b0*/  UMOV UR9, UR41 ;  /* 0x0000002900097c82 */ /* 0x000fd00008000000 */
[----:B------:R1:W-:Y:S02]  /*26c0*/  UTMALDG.4D.MULTICAST.2CTA [UR8], [UR22], UR4, desc[UR50] ;  /* 0x00003208160073b4 */ /* 0x0003e40008219804 */
[----:B-1----:R-:W-:Y:S01]  /*26d0*/  NOP ;  /* 0x0000000000007918 */ /* 0x002fe20000000000 */
.L_x_42:
[----:B------:R-:W-:Y:S05]  /*26e0*/  BSYNC.RECONVERGENT B0 ;  /* 0x0000000000007941 */ /* 0x000fea0003800200 */
.L_x_41:
[----:B------:R-:W-:Y:S01]  /*26f0*/  UIADD3 UR20, UPT, UPT, UR20, 0x1, URZ ;  /* 0x0000000114147890 */ /* 0x000fe2000fffe0ff */
[----:B------:R-:W-:-:S03]  /*2700*/  UMOV UR5, UR14 ;  /* 0x0000000e00057c82 */ /* 0x000fc60008000000 */
[----:B------:R-:W-:-:S09]  /*2710*/  UISETP.NE.AND UP0, UPT, UR20, UR28, UPT ;  /* 0x0000001c1400728c */ /* 0x000fd2000bf05270 */
[----:B------:R-:W-:Y:S05]  /*2720*/  BRA.U UP0, `(.L_x_43) ;  /* 0xfffffff900f07547 */ /* 0x000fea000b83ffff */
.L_x_35:
[C---:B------:R-:W-:Y:S01]  /*2730*/  LEA R3, R11.reuse, UR7, 0x3 ;  /* 0x000000070b037c11 */ /* 0x040fe2000f8e18ff */
[----:B------:R-:W-:Y:S01]  /*2740*/  NOP ;  /* 0x0000000000007918 */ /* 0x000fe20000000000 */
[----:B-1----:R-:W-:Y:S02]  /*2750*/  SHF.L.U32 R0, R10, 0x1f, RZ ;  /* 0x0000001f0a007819 */ /* 0x002fe400000006ff */
[----:B------:R-:W-:Y:S02]  /*2760*/  LEA R5, R11, UR7, 0x4 ;  /* 0x000000070b057c11 */ /* 0x000fe4000f8e20ff */
[----:B------:R-:W1:Y:S02]  /*2770*/  SYNCS.PHASECHK.TRANS64.TRYWAIT P0, [R3+URZ+0xd0], R0 ;  /* 0x0000d000030075a7 */ /* 0x000e6400080011ff */
[----:B-1----:R-:W-:Y:S05]  /*2780*/  @!P0 BRA `(.L_x_44) ;  /* 0x0000006800dc8947 */ /* 0x002fea0003800000 */
.L_x_146:
[----:B------:R-:W4:Y:S01]  /*2790*/  LDS.128 R4, [R5+0x140] ;  /* 0x0001400005047984 */ /* 0x000f220000000c00 */
[----:B------:R-:W-:Y:S01]  /*27a0*/  UISETP.GE.AND UP0, UPT, UR39, 0x1, UPT ;  /* 0x000000012700788c */ /* 0x000fe2000bf06270 */
[----:B------:R-:W-:Y:S01]  /*27b0*/  @!PT LDS RZ, [RZ] ;  /* 0x00000000fffff984 */ /* 0x000fe20000000800 */
[----:B------:R-:W-:Y:S01]  /*27c0*/  @!PT LDS RZ, [RZ] ;  /* 0x00000000fffff984 */ /* 0x000fe20000000800 */
[----:B------:R-:W-:Y:S01]  /*27d0*/  @!PT LDS RZ, [RZ] ;  /* 0x00000000fffff984 */ /* 0x000fe20000000800 */
[----:B------:R-:W-:Y:S01]  /*27e0*/  @!PT LDS RZ, [RZ] ;  /* 0x00000000fffff984 */ /* 0x000fe20000000800 */
[----:B------:R1:W-:Y:S06]  /*27f0*/  MEMBAR.ALL.CTA ;  /* 0x0000000000007992 */ /* 0x0003ec0000008000 */
[----:B-1----:R-:W1:Y:S01]  /*2800*/  FENCE.VIEW.ASYNC.S ;  /* 0x00000000000073c6 */ /* 0x002e620000000000 */
[----:B----4-:R-:W-:-:S13]  /*2810*/  LOP3.LUT P0, RZ, R6, 0x1, RZ, 0xc0, !PT ;  /* 0x0000000106ff7812 */ /* 0x010fda000780c0ff */
[----:B-1----:R-:W-:Y:S01]  /*2820*/  VOTEU.ANY UP1, P0 ;  /* 0x0000000000ff7886 */ /* 0x002fe20000020100 */
[----:B------:R-:W-:-:S13]  /*2830*/  PLOP3.LUT P0, PT, PT, PT, UP1, 0x80, 0x8 ;  /* 0x000000000008781c */ /* 0x000fda0003f0f018 */
[----:B------:R-:W-:Y:S02]  /*2840*/  @P0 LOP3.LUT R0, R5, 0xffff, RZ, 0xc0, !PT ;  /* 0x0000ffff05000812 */ /* 0x000fe400078ec0ff */
[----:B--2---:R-:W-:Y:S02]  /*2850*/  @P0 MOV R2, R4 ;  /* 0x0000000400020202 */ /* 0x004fe40000000f00 */
[----:B------:R-:W-:Y:S01]  /*2860*/  @P0 R2UR UR5, R0 ;  /* 0x00000000000502ca */ /* 0x000fe200000e0000 */
[----:B------:R-:W-:Y:S01]  /*2870*/  VIADD R0, R3, 0xe0 ;  /* 0x000000e003007836 */ /* 0x000fe20000000000 */
[----:B------:R-:W-:Y:S02]  /*2880*/  @P0 SHF.R.U32.HI R4, RZ, 0x10, R5 ;  /* 0x00000010ff040819 */ /* 0x000fe40000011605 */
[----:B------:R-:W-:Y:S02]  /*2890*/  @P0 R2UR UR6, R2 ;  /* 0x00000000020602ca */ /* 0x000fe400000e0000 */
[----:B------:R-:W-:-:S02]  /*28a0*/  PRMT R0, RZ, 0x654, R0 ;  /* 0x00000654ff007816 */ /* 0x000fc40000000000 */
[----:B------:R-:W-:Y:S02]  /*28b0*/  @P0 R2UR UR4, R4 ;  /* 0x00000000040402ca */ /* 0x000fe400000e0000 */
[----:B------:R1:W-:Y:S03]  /*28c0*/  SYNCS.ARRIVE.TRANS64.RED.A1T0 RZ, [R0+URZ], RZ ;  /* 0x000000ff00ff79a7 */ /* 0x0003e600081004ff */
[----:B------:R-:W-:-:S04]  /*28d0*/  @UP1 UMOV UR54, UR5 ;  /* 0x0000000500361c82 */ /* 0x000fc80008000000 */
[----:B------:R-:W-:-:S04]  /*28e0*/  @UP1 UMOV UR55, UR6 ;  /* 0x0000000600371c82 */ /* 0x000fc80008000000 */
[----:B------:R-:W-:Y:S01]  /*28f0*/  @UP1 UMOV UR44, UR4 ;  /* 0x00000004002c1c82 */ /* 0x000fe20008000000 */
[----:B------:R-:W-:Y:S05]  /*2900*/  BRA.U !UP0, `(.L_x_45) ;  /* 0x0000000108d47547 */ /* 0x000fea000b800000 */
[----:B------:R-:W2:Y:S01]  /*2910*/  LDCU.128 UR16, c[0x0][0xf10] ;  /* 0x0001e200ff1077ac */ /* 0x000ea20008000c00 */
[----:B------:R-:W4:Y:S01]  /*2920*/  LDCU UR11, c[0x0][0xf20] ;  /* 0x0001e400ff0b77ac */ /* 0x000f220008000800 */
[----:B------:R-:W3:Y:S01]  /*2930*/  LDCU UR24, c[0x0][0xf0c] ;  /* 0x0001e180ff1877ac */ /* 0x000ee20008000800 */
[----:B------:R-:W1:Y:S01]  /*2940*/  LDCU.64 UR8, c[0x0][0xf28] ;  /* 0x0001e500ff0877ac */ /* 0x000e620008000a00 */
[----:B------:R-:W-:Y:S02]  /*2950*/  UISETP.NE.AND UP3, UPT, UR39, 0x1, UPT ;  /* 0x000000012700788c */ /* 0x000fe4000bf65270 */
[----:B--2---:R-:W-:Y:S02]  /*2960*/  UIMAD.WIDE.U32 UR12, UR56, UR19, URZ ;  /* 0x00000013380c72a5 */ /* 0x004fe4000f8e00ff */
[----:B------:R-:W-:Y:S02]  /*2970*/  UIMAD.WIDE.U32 UR4, UR57, UR16, URZ ;  /* 0x00000010390472a5 */ /* 0x000fe4000f8e00ff */
[----:B------:R-:W-:-:S02]  /*2980*/  UISETP.NE.AND UP0, UPT, UR18, 0x1, UPT ;  /* 0x000000011200788c */ /* 0x000fc4000bf05270 */
[----:B------:R-:W-:Y:S01]  /*2990*/  UIMAD.WIDE.U32 UR22, UR54, UR19, URZ ;  /* 0x00000013361672a5 */ /* 0x000fe2000f8e00ff */
[----:B------:R-:W-:Y:S02]  /*29a0*/  UMOV UR12, UR13 ;  /* 0x0000000d000c7c82 */ /* 0x000fe40008000000 */
[----:B------:R-:W-:Y:S01]  /*29b0*/  UMOV UR4, UR5 ;  /* 0x0000000500047c82 */ /* 0x000fe20008000000 */
[----:B----4-:R-:W-:Y:S02]  /*29c0*/  USHF.R.U32.HI UR12, URZ, UR11, UR12 ;  /* 0x0000000bff0c7299 */ /* 0x010fe4000801160c */
[----:B---3--:R-:W-:Y:S02]  /*29d0*/  UISETP.NE.AND UP2, UPT, UR24, 0x1, UPT ;  /* 0x000000011800788c */ /* 0x008fe4000bf45270 */
[----:B------:R-:W-:Y:S02]  /*29e0*/  USHF.R.U32.HI UR4, URZ, UR17, UR4 ;  /* 0x00000011ff047299 */ /* 0x000fe40008011604 */
[----:B------:R-:W-:-:S02]  /*29f0*/  USEL UR5, UR56, UR12, !UP0 ;  /* 0x0000000c38057287 */ /* 0x000fc4000c000000 */
[----:B------:R-:W-:Y:S02]  /*2a00*/  USEL UR6, UR57, UR4, !UP2 ;  /* 0x0000000439067287 */ /* 0x000fe4000d000000 */
[----:B-1----:R-:W-:Y:S01]  /*2a10*/  UIMAD.WIDE.U32 UR12, UR5, UR8, URZ ;  /* 0x00000008050c72a5 */ /* 0x002fe2000f8e00ff */
[----:B------:R-:W-:Y:S01]  /*2a20*/  UMOV UR4, UR23 ;  /* 0x0000001700047c82 */ /* 0x000fe20008000000 */
[----:B------:R-:W-:Y:S02]  /*2a30*/  UIMAD.WIDE.U32 UR20, UR55, UR16, URZ ;  /* 0x00000010371472a5 */ /* 0x000fe4000f8e00ff */
[----:B------:R-:W-:-:S03]  /*2a40*/  UIMAD.WIDE.U32 UR22, UR6, UR8, URZ ;  /* 0x00000008061672a5 */ /* 0x000fc6000f8e00ff */
[----:B------:R-:W-:Y:S01]  /*2a50*/  UMOV UR12, UR13 ;  /* 0x0000000d000c7c82 */ /* 0x000fe20008000000 */
[----:B------:R-:W-:Y:S02]  /*2a60*/  USHF.R.U32.HI UR4, URZ, UR11, UR4 ;  /* 0x0000000bff047299 */ /* 0x000fe40008011604 */
[----:B------:R-:W-:Y:S01]  /*2a70*/  @UP3 USHF.R.U32.HI UR5, URZ, UR9, UR12 ;  /* 0x00000009ff053299 */ /* 0x000fe2000801160c */
[----:B------:R-:W-:Y:S01]  /*2a80*/  UMOV UR20, UR21 ;  /* 0x0000001500147c82 */ /* 0x000fe20008000000 */
[----:B------:R-:W-:Y:S01]  /*2a90*/  UMOV UR22, UR23 ;  /* 0x0000001700167c82 */ /* 0x000fe20008000000 */
[----:B------:R-:W-:Y:S02]  /*2aa0*/  USHF.R.U32.HI UR17, URZ, UR17, UR20 ;  /* 0x00000011ff117299 */ /* 0x000fe40008011614 */
[----:B------:R-:W-:Y:S02]  /*2ab0*/  USEL UR4, UR54, UR4, !UP0 ;  /* 0x0000000436047287 */ /* 0x000fe4000c000000 */
[----:B------:R-:W-:-:S02]  /*2ac0*/  @UP3 USHF.R.U32.HI UR6, URZ, UR9, UR22 ;  /* 0x00000009ff063299 */ /* 0x000fc40008011616 */
[----:B------:R-:W-:Y:S02]  /*2ad0*/  UIMAD UR11, UR39, UR5, URZ ;  /* 0x00000005270b72a4 */ /* 0x000fe4000f8e02ff */
[----:B------:R-:W-:Y:S02]  /*2ae0*/  USEL UR5, UR55, UR17, !UP2 ;  /* 0x0000001137057287 */ /* 0x000fe4000d000000 */
[----:B------:R-:W-:Y:S02]  /*2af0*/  UIMAD UR12, UR39, UR6, URZ ;  /* 0x00000006270c72a4 */ /* 0x000fe4000f8e02ff */
[----:B------:R-:W-:Y:S02]  /*2b00*/  UISETP.GE.AND UP0, UPT, UR4, UR11, UPT ;  /* 0x0000000b0400728c */ /* 0x000fe4000bf06270 */
[----:B------:R-:W-:Y:S02]  /*2b10*/  UIMAD.WIDE.U32 UR16, UR4, UR8, URZ ;  /* 0x00000008041072a5 */ /* 0x000fe4000f8e00ff */
[----:B------:R-:W-:-:S02]  /*2b20*/  UISETP.GE.OR UP0, UPT, UR5, UR12, UP0 ;  /* 0x0000000c0500728c */ /* 0x000fc40008706670 */
        /* <DEDUP_REMOVED lines=19> */
.L_x_45:
[----:B------:R-:W2:Y:S02]  /*2c60*/  LDCU UR4, c[0x0][0xf30] ;  /* 0x0001e600ff0477ac */ /* 0x000ea40008000800 */
[----:B--2---:R-:W-:-:S09]  /*2c70*/  UISETP.NE.AND UP0, UPT, UR4, 0x1, UPT ;  /* 0x000000010400788c */ /* 0x004fd2000bf05270 */
[----:B------:R-:W-:Y:S05]  /*2c80*/  BRA.U UP0, `(.L_x_46) ;  /* 0x0000000100447547 */ /* 0x000fea000b800000 */
[----:B------:R-:W2:Y:S01]  /*2c90*/  LDCU.128 UR16, c[0x0][0xf10] ;  /* 0x0001e200ff1077ac */ /* 0x000ea20008000c00 */
[----:B------:R-:W4:Y:S01]  /*2ca0*/  LDCU UR11, c[0x0][0xf0c] ;  /* 0x0001e180ff0b77ac */ /* 0x000f220008000800 */
[----:B------:R-:W1:Y:S01]  /*2cb0*/  LDCU UR6, c[0x0][0xf20] ;  /* 0x0001e400ff0677ac */ /* 0x000e620008000800 */
[----:B--2---:R-:W-:Y:S02]  /*2cc0*/  UIMAD.WIDE.U32 UR8, UR55, UR16, URZ ;  /* 0x00000010370872a5 */ /* 0x004fe4000f8e00ff */
[----:B------:R-:W-:Y:S02]  /*2cd0*/  UIMAD.WIDE.U32 UR4, UR54, UR19, URZ ;  /* 0x00000013360472a5 */ /* 0x000fe4000f8e00ff */
[----:B----4-:R-:W-:Y:S02]  /*2ce0*/  UISETP.NE.AND UP2, UPT, UR11, 0x1, UPT ;  /* 0x000000010b00788c */ /* 0x010fe4000bf45270 */
[----:B------:R-:W-:Y:S01]  /*2cf0*/  UISETP.NE.AND UP0, UPT, UR18, 0x1, UPT ;  /* 0x000000011200788c */ /* 0x000fe2000bf05270 */
[----:B------:R-:W-:-:S02]  /*2d00*/  UMOV UR8, UR9 ;  /* 0x0000000900087c82 */ /* 0x000fc40008000000 */
[----:B------:R-:W-:Y:S01]  /*2d10*/  UMOV UR4, UR5 ;  /* 0x0000000500047c82 */ /* 0x000fe20008000000 */
[----:B------:R-:W-:Y:S02]  /*2d20*/  USHF.R.U32.HI UR17, URZ, UR17, UR8 ;  /* 0x00000011ff117299 */ /* 0x000fe40008011608 */
[----:B-1----:R-:W-:Y:S02]  /*2d30*/  USHF.R.U32.HI UR4, URZ, UR6, UR4 ;  /* 0x00000006ff047299 */ /* 0x002fe40008011604 */
[----:B------:R-:W-:Y:S02]  /*2d40*/  USEL UR5, UR55, UR17, !UP2 ;  /* 0x0000001137057287 */ /* 0x000fe4000d000000 */
[----:B------:R-:W-:-:S04]  /*2d50*/  USEL UR4, UR54, UR4, !UP0 ;  /* 0x0000000436047287 */ /* 0x000fc8000c000000 */
[----:B------:R-:W-:Y:S02]  /*2d60*/  UIADD3 UR6, UPT, UPT, UR5, -UR4, URZ ;  /* 0x8000000405067290 */ /* 0x000fe4000fffe0ff */
[----:B------:R-:W-:Y:S02]  /*2d70*/  UIADD3 UR4, UPT, UPT, -UR5, UR4, URZ ;  /* 0x0000000405047290 */ /* 0x000fe4000fffe1ff */
[----:B------:R-:W-:Y:S02]  /*2d80*/  UIMAD UR54, UR6, UR18, UR54 ;  /* 0x00000012063672a4 */ /* 0x000fe4000f8e0236 */
[----:B------:R-:W-:-:S12]  /*2d90*/  UIMAD UR55, UR4, UR11, UR55 ;  /* 0x0000000b043772a4 */ /* 0x000fd8000f8e0237 */
.L_x_46:
[----:B------:R-:W-:Y:S01]  /*2da0*/  VIADD R11, R11, 0x1 ;  /* 0x000000010b0b7836 */ /* 0x000fe20000000000 */
[----:B------:R-:W-:Y:S02]  /*2db0*/  R2UR UR5, R87 ;  /* 0x00000000570572ca */ /* 0x000fe400000e0000 */
[----:B------:R-:W-:Y:S02]  /*2dc0*/  R2UR UR4, R86 ;  /* 0x00000000560472ca */ /* 0x000fe400000e0000 */
[C---:B------:R-:W-:Y:S02]  /*2dd0*/  ISETP.NE.AND P0, PT, R11.reuse, 0x2, PT ;  /* 0x000000020b00780c */ /* 0x040fe40003f05270 */
[----:B------:R-:W-:Y:S02]  /*2de0*/  PLOP3.LUT P2, PT, PT, PT, PT, 0x80, 0x8 ;  /* 0x000000000008781c */ /* 0x000fe40003f4f070 */
[----:B------:R-:W-:Y:S02]  /*2df0*/  SEL R3, RZ, 0x1, P0 ;  /* 0x00000001ff037807 */ /* 0x000fe40000000000 */
[----:B------:R-:W-:-:S02]  /*2e00*/  SEL R11, R11, RZ, P0 ;  /* 0x000000ff0b0b7207 */ /* 0x000fc40000000000 */
[----:B------:R-:W-:Y:S01]  /*2e10*/  LOP3.LUT R10, R10, R3, RZ, 0x3c, !PT ;  /* 0x000000030a0a7212 */ /* 0x000fe200078e3cff */
[----:B------:R-:W-:Y:S02]  /*2e20*/  UIADD3 UR27, UPT, UPT, UR55, UR5, URZ ;  /* 0x00000005371b7290 */ /* 0x000fe4000fffe0ff */
[----:B------:R-:W-:Y:S01]  /*2e30*/  UIADD3 UR25, UPT, UPT, UR54, UR4, URZ ;  /* 0x0000000436197290 */ /* 0x000fe2000fffe0ff */
[----:B------:R-:W-:Y:S11]  /*2e40*/  BRA.U UP1, `(.L_x_47) ;  /* 0xffffffed01707547 */ /* 0x000ff6000b83ffff */
[----:B------:R-:W-:Y:S01]  /*2e50*/  UIADD3 UR7, UPT, UPT, UR7, 0x48, URZ ;  /* 0x0000004807077890 */ /* 0x000fe2000fffe0ff */
[----:B------:R-:W-:-:S03]  /*2e60*/  SHF.L.U32 R3, R12, 0x1f, RZ ;  /* 0x0000001f0c037819 */ /* 0x000fc600000006ff */
[----:B------:R-:W-:-:S09]  /*2e70*/  ULEA UR4, UR14, UR7, 0x3 ;  /* 0x000000070e047291 */ /* 0x000fd2000f8e18ff */
[----:B------:R-:W2:Y:S02]  /*2e80*/  SYNCS.PHASECHK.TRANS64.TRYWAIT P0, [UR4], R3 ;  /* 0x00000003ff0075a7 */ /* 0x000ea40008001104 */
[----:B--2---:R-:W-:Y:S05]  /*2e90*/  @!P0 BRA `(.L_x_48) ;  /* 0x00000064002c8947 */ /* 0x004fea0003800000 */
.L_x_148:
[----:B------:R-:W-:-:S04]  /*2ea0*/  UIADD3 UR4, UPT, UPT, UR14, 0x1, URZ ;  /* 0x000000010e047890 */ /* 0x000fc8000fffe0ff */
[----:B------:R-:W-:-:S04]  /*2eb0*/  UISETP.NE.AND UP0, UPT, UR4, 0x9, UPT ;  /* 0x000000090400788c */ /* 0x000fc8000bf05270 */
[----:B------:R-:W-:Y:S02]  /*2ec0*/  USEL UR6, URZ, 0x1, UP0 ;  /* 0x00000001ff067887 */ /* 0x000fe40008000000 */
[----:B------:R-:W-:-:S04]  /*2ed0*/  USEL UR4, UR4, URZ, UP0 ;  /* 0x000000ff04047287 */ /* 0x000fc80008000000 */
[----:B------:R-:W-:Y:S01]  /*2ee0*/  ULEA UR5, UR4, UR7, 0x3 ;  /* 0x0000000704057291 */ /* 0x000fe2000f8e18ff */
[----:B------:R-:W-:-:S04]  /*2ef0*/  LOP3.LUT R2, R12, UR6, RZ, 0x3c, !PT ;  /* 0x000000060c027c12 */ /* 0x000fc8000f8e3cff */
[----:B-1----:R-:W-:-:S04]  /*2f00*/  SHF.L.U32 R3, R2, 0x1f, RZ ;  /* 0x0000001f02037819 */ /* 0x002fc800000006ff */
[----:B------:R-:W1:Y:S02]  /*2f10*/  SYNCS.PHASECHK.TRANS64.TRYWAIT P0, [UR5], R3 ;  /* 0x00000003ff0075a7 */ /* 0x000e640008001105 */
[----:B-1----:R-:W-:Y:S05]  /*2f20*/  @!P0 BRA `(.L_x_49) ;  /* 0x0000006400208947 */ /* 0x002fea0003800000 */
.L_x_150:
        /* <DEDUP_REMOVED lines=9> */
.L_x_152:
        /* <DEDUP_REMOVED lines=9> */
.L_x_154:
        /* <DEDUP_REMOVED lines=9> */
.L_x_156:
        /* <DEDUP_REMOVED lines=9> */
.L_x_158:
        /* <DEDUP_REMOVED lines=9> */
.L_x_160:
        /* <DEDUP_REMOVED lines=9> */
.L_x_162:
[----:B------:R-:W-:-:S04]  /*3290*/  UIADD3 UR4, UPT, UPT, UR4, 0x1, URZ ;  /* 0x0000000104047890 */ /* 0x000fc8000fffe0ff */
[----:B------:R-:W-:-:S04]  /*32a0*/  UISETP.NE.AND UP0, UPT, UR4, 0x9, UPT ;  /* 0x000000090400788c */ /* 0x000fc8000bf05270 */
[----:B------:R-:W-:Y:S02]  /*32b0*/  USEL UR5, URZ, 0x1, UP0 ;  /* 0x00000001ff057887 */ /* 0x000fe40008000000 */
[----:B------:R-:W-:-:S04]  /*32c0*/  USEL UR4, UR4, URZ, UP0 ;  /* 0x000000ff04047287 */ /* 0x000fc80008000000 */
[----:B------:R-:W-:Y:S01]  /*32d0*/  ULEA UR4, UR4, UR7, 0x3 ;  /* 0x0000000704047291 */ /* 0x000fe2000f8e18ff */
[----:B-1----:R-:W-:-:S04]  /*32e0*/  LOP3.LUT R3, R2, UR5, RZ, 0x3c, !PT ;  /* 0x0000000502037c12 */ /* 0x002fc8000f8e3cff */
[----:B------:R-:W-:Y:S01]  /*32f0*/  SHF.L.U32 R3, R3, 0x1f, RZ ;  /* 0x0000001f03037819 */ /* 0x000fe200000006ff */
[----:B------:R-:W-:-:S07]  /*3300*/  IMAD.U32 R0, RZ, RZ, UR4 ;  /* 0x00000004ff007e24 */ /* 0x000fce000f8e00ff */
.L_x_56:
[----:B-1----:R1:W2:Y:S02]  /*3310*/  SYNCS.PHASECHK.TRANS64.TRYWAIT P0, [R0+URZ], R3 ;  /* 0x00000003000075a7 */ /* 0x0022a400080011ff */
[----:B--2---:R-:W-:Y:S05]  /*3320*/  @!P0 NANOSLEEP.SYNCS 0x989680 ;  /* 0x009896800000895d */ /* 0x004fea0003900000 */
[----:B------:R-:W2:Y:S02]  /*3330*/  @!P0 SYNCS.PHASECHK.TRANS64 P0, [R0+URZ], R3 ;  /* 0x00000003000085a7 */ /* 0x000ea400080010ff */
[----:B--2---:R-:W-:Y:S05]  /*3340*/  @P0 EXIT ;  /* 0x000000000000094d */ /* 0x004fea0003800000 */
[----:B------:R-:W-:Y:S05]  /*3350*/  BRA `(.L_x_56) ;  /* 0xfffffffc00ec7947 */ /* 0x000fea000383ffff */
.L_x_23:
[----:B------:R-:W1:Y:S02]  /*3360*/  S2UR UR4, SR_CgaCtaId ;  /* 0x00000000000479c3 */ /* 0x000e640000008800 */
[----:B-1----:R-:W-:-:S04]  /*3370*/  UISETP.NE.AND UP0, UPT, UR4, URZ, UPT ;  /* 0x000000ff0400728c */ /* 0x002fc8000bf05270 */
[----:B------:R-:W-:-:S09]  /*3380*/  UISETP.NE.OR UP0, UPT, UR22, 0x1, UP0 ;  /* 0x000000011600788c */ /* 0x000fd20008705670 */
[----:B------:R-:W-:Y:S05]  /*3390*/  BRA.U UP0, `(.L_x_57) ;  /* 0x00000005004c7547 */ /* 0x000fea000b800000 */
[----:B------:R-:W1:Y:S01]  /*33a0*/  S2UR UR5, SR_CgaCtaId ;  /* 0x00000000000579c3 */ /* 0x000e620000008800 */
[----:B------:R-:W-:Y:S01]  /*33b0*/  UMOV UR4, 0x400 ;  /* 0x0000040000047882 */ /* 0x000fe20000000000 */
[----:B------:R-:W-:Y:S01]  /*33c0*/  ISETP.GE.U32.AND P2, PT, R3, 0x4, PT ;  /* 0x000000040300780c */ /* 0x000fe20003f46070 */
[----:B------:R-:W-:Y:S01]  /*33d0*/  IMAD.MOV.U32 R12, RZ, RZ, 0x1 ;  /* 0x00000001ff0c7424 */ /* 0x000fe200078e00ff */
[----:B------:R-:W-:Y:S02]  /*33e0*/  CS2R R10, SRZ ;  /* 0x00000000000a7805 */ /* 0x000fe4000001ff00 */
[----:B------:R-:W-:Y:S01]  /*33f0*/  CS2R R8, SRZ ;  /* 0x0000000000087805 */ /* 0x000fe2000001ff00 */
[----:B-1----:R-:W-:-:S03]  /*3400*/  ULEA UR6, UR5, UR4, 0x18 ;  /* 0x0000000405067291 */ /* 0x002fc6000f8ec0ff */
[----:B------:R-:W-:-:S09]  /*3410*/  UMOV UR5, URZ ;  /* 0x000000ff00057c82 */ /* 0x000fd20008000000 */
.L_x_61:
[----:B------:R-:W-:Y:S02]  /*3420*/  LEA R0, R8, UR6, 0x3 ;  /* 0x0000000608007c11 */ /* 0x000fe4000f8e18ff */
[----:B------:R-:W-:-:S03]  /*3430*/  SHF.L.U32 R5, R9, 0x1f, RZ ;  /* 0x0000001f09057819 */ /* 0x000fc600000006ff */
[----:B------:R-:W-:Y:S01]  /*3440*/  VIADD R4, R0, 0x120 ;  /* 0x0000012000047836 */ /* 0x000fe20000000000 */
[----:B------:R-:W1:Y:S02]  /*3450*/  SYNCS.PHASECHK.TRANS64.TRYWAIT P0, [R0+URZ+0x110], R5 ;  /* 0x00011005000075a7 */ /* 0x000e6400080011ff */
[----:B-1----:R-:W-:Y:S05]  /*3460*/  @!P0 BRA `(.L_x_58) ;  /* 0x0000006000788947 */ /* 0x002fea0003800000 */
.L_x_163:
[----:B------:R-:W-:Y:S01]  /*3470*/  ULEA UR4, UR5, UR6, 0x3 ;  /* 0x0000000605047291 */ /* 0x000fe2000f8e18ff */
[----:B------:R-:W-:Y:S01]  /*3480*/  PRMT R4, RZ, 0x654, R4 ;  /* 0x00000654ff047816 */ /* 0x000fe20000000004 */
[----:B-1----:R-:W-:Y:S01]  /*3490*/  @!P2 IMAD.MOV.U32 R5, RZ, RZ, 0x10 ;  /* 0x00000010ff05a424 */ /* 0x002fe200078e00ff */
[----:B------:R-:W-:Y:S01]  /*34a0*/  SHF.L.U32 R7, R12, 0x1f, RZ ;  /* 0x0000001f0c077819 */ /* 0x000fe200000006ff */
[----:B------:R-:W-:Y:S01]  /*34b0*/  UIADD3 UR7, UPT, UPT, UR4, 0xd0, URZ ;  /* 0x000000d004077890 */ /* 0x000fe2000fffe0ff */
[----:B------:R1:W-:Y:S05]  /*34c0*/  SYNCS.ARRIVE.TRANS64.RED.A1T0 RZ, [R4+URZ], RZ ;  /* 0x000000ff04ff79a7 */ /* 0x0003ea00081004ff */
[----:B------:R-:W-:Y:S01]  /*34d0*/  IMAD.U32 R0, RZ, RZ, UR7 ;  /* 0x00000007ff007e24 */ /* 0x000fe2000f8e00ff */
[----:B------:R-:W2:Y:S04]  /*34e0*/  SYNCS.PHASECHK.TRANS64.TRYWAIT P0, [UR4+0xe0], R7 ;  /* 0x0000e007ff0075a7 */ /* 0x000ea80008001104 */
[----:B------:R-:W-:Y:S01]  /*34f0*/  PRMT R13, R3, 0x654, R0 ;  /* 0x00000654030d7816 */ /* 0x000fe20000000000 */
[----:B-12---:R-:W-:Y:S06]  /*3500*/  @!P0 BRA `(.L_x_59) ;  /* 0x0000006000648947 */ /* 0x006fec0003800000 */
.L_x_165:
[----:B------:R-:W-:Y:S01]  /*3510*/  ULEA UR8, UR5, UR6, 0x4 ;  /* 0x0000000605087291 */ /* 0x000fe2000f8e20ff */
[----:B------:R-:W-:Y:S01]  /*3520*/  SEL R2, R13, R2, !P2 ;  /* 0x000000020d027207 */ /* 0x000fe20005000000 */
[----:B------:R-:W-:Y:S01]  /*3530*/  UIADD3 UR9, UPT, UPT, UR4, 0xd0, URZ ;  /* 0x000000d004097890 */ /* 0x000fe2000fffe0ff */
[----:B-1----:R-:W-:Y:S01]  /*3540*/  LEA R0, R11, UR6, 0x3 ;  /* 0x000000060b007c11 */ /* 0x002fe2000f8e18ff */
[----:B------:R-:W-:Y:S01]  /*3550*/  UIADD3 UR8, UPT, UPT, UR8, 0x140, URZ ;  /* 0x0000014008087890 */ /* 0x000fe2000fffe0ff */
[----:B------:R1:W-:Y:S01]  /*3560*/  @!P2 SYNCS.ARRIVE.TRANS64.RED RZ, [R2+URZ], R5 ;  /* 0x0000000502ffa9a7 */ /* 0x0003e200080004ff */
[----:B------:R-:W-:Y:S01]  /*3570*/  UIADD3 UR4, UPT, UPT, UR5, 0x1, URZ ;  /* 0x0000000105047890 */ /* 0x000fe2000fffe0ff */
[----:B------:R-:W-:-:S03]  /*3580*/  VIADD R8, R8, 0x1 ;  /* 0x0000000108087836 */ /* 0x000fc60000000000 */
[----:B------:R-:W-:Y:S02]  /*3590*/  UISETP.NE.AND UP0, UPT, UR4, 0x2, UPT ;  /* 0x000000020400788c */ /* 0x000fe4000bf05270 */
[----:B------:R-:W-:Y:S01]  /*35a0*/  ISETP.NE.AND P0, PT, R8, 0x2, PT ;  /* 0x000000020800780c */ /* 0x000fe20003f05270 */
[----:B------:R-:W-:Y:S06]  /*35b0*/  UGETNEXTWORKID.BROADCAST [UR8], [UR9] ;  /* 0x00000000080073ca */ /* 0x000fec0008000100 */
[----:B------:R-:W-:Y:S02]  /*35c0*/  USEL UR7, URZ, 0x1, UP0 ;  /* 0x00000001ff077887 */ /* 0x000fe40008000000 */
[----:B------:R-:W-:-:S04]  /*35d0*/  USEL UR5, UR4, URZ, UP0 ;  /* 0x000000ff04057287 */ /* 0x000fc80008000000 */
[----:B------:R-:W-:Y:S02]  /*35e0*/  LOP3.LUT R12, R12, UR7, RZ, 0x3c, !PT ;  /* 0x000000070c0c7c12 */ /* 0x000fe4000f8e3cff */
[----:B-1----:R-:W-:-:S04]  /*35f0*/  SHF.L.U32 R5, R10, 0x1f, RZ ;  /* 0x0000001f0a057819 */ /* 0x002fc800000006ff */
[----:B------:R-:W1:Y:S02]  /*3600*/  SYNCS.PHASECHK.TRANS64.TRYWAIT P1, [R0+URZ+0xd0], R5 ;  /* 0x0000d005000075a7 */ /* 0x000e6400080211ff */
[----:B-1----:R-:W-:Y:S05]  /*3610*/  @!P1 BRA `(.L_x_60) ;  /* 0x0000006000389947 */ /* 0x002fea0003800000 */
.L_x_166:
[C---:B------:R-:W-:Y:S01]  /*3620*/  LEA R4, R11.reuse, UR6, 0x4 ;  /* 0x000000060b047c11 */ /* 0x040fe2000f8e20ff */
[----:B-1----:R-:W-:Y:S01]  /*3630*/  VIADD R0, R0, 0xe0 ;  /* 0x000000e000007836 */ /* 0x002fe20000000000 */
[----:B------:R-:W-:Y:S01]  /*3640*/  SEL R8, R8, RZ, P0 ;  /* 0x000000ff08087207 */ /* 0x000fe20000000000 */
[----:B------:R-:W-:-:S03]  /*3650*/  VIADD R11, R11, 0x1 ;  /* 0x000000010b0b7836 */ /* 0x000fc60000000000 */
[----:B------:R-:W1:Y:S01]  /*3660*/  LDS.128 R4, [R4+0x140] ;  /* 0x0001400004047984 */ /* 0x000e620000000c00 */
[----:B------:R-:W-:Y:S02]  /*3670*/  PRMT R0, RZ, 0x654, R0 ;  /* 0x00000654ff007816 */ /* 0x000fe40000000000 */
[C---:B------:R-:W-:Y:S01]  /*3680*/  ISETP.NE.AND P1, PT, R11.reuse, 0x2, PT ;  /* 0x000000020b00780c */ /* 0x040fe20003f25270 */
[----:B------:R-:W-:Y:S01]  /*3690*/  @!PT LDS RZ, [RZ] ;  /* 0x00000000fffff984 */ /* 0x000fe20000000800 */
[----:B------:R-:W-:Y:S01]  /*36a0*/  @!PT LDS RZ, [RZ] ;  /* 0x00000000fffff984 */ /* 0x000fe20000000800 */
[----:B------:R-:W-:Y:S01]  /*36b0*/  @!PT LDS RZ, [RZ] ;  /* 0x00000000fffff984 */ /* 0x000fe20000000800 */
[----:B------:R-:W-:Y:S01]  /*36c0*/  @!PT LDS RZ, [RZ] ;  /* 0x00000000fffff984 */ /* 0x000fe20000000800 */
[----:B------:R2:W-:Y:S06]  /*36d0*/  MEMBAR.ALL.CTA ;  /* 0x0000000000007992 */ /* 0x0005ec0000008000 */
[----:B--2---:R-:W2:Y:S01]  /*36e0*/  FENCE.VIEW.ASYNC.S ;  /* 0x00000000000073c6 */ /* 0x004ea20000000000 */
[----:B------:R-:W-:Y:S01]  /*36f0*/  SEL R11, R11, RZ, P1 ;  /* 0x000000ff0b0b7207 */ /* 0x000fe20000800000 */
[----:B--2---:R2:W-:Y:S01]  /*3700*/  SYNCS.ARRIVE.TRANS64.RED.A1T0 RZ, [R0+URZ], RZ ;  /* 0x000000ff00ff79a7 */ /* 0x0045e200081004ff */
[----:B-1----:R-:W-:-:S02]  /*3710*/  LOP3.LUT P3, RZ, R6, 0x1, RZ, 0xc0, !PT ;  /* 0x0000000106ff7812 */ /* 0x002fc4000786c0ff */
[----:B------:R-:W-:-:S04]  /*3720*/  SEL R5, RZ, 0x1, P1 ;  /* 0x00000001ff057807 */ /* 0x000fc80000800000 */
[----:B------:R-:W-:Y:S02]  /*3730*/  LOP3.LUT R10, R10, R5, RZ, 0x3c, !PT ;  /* 0x000000050a0a7212 */ /* 0x000fe400078e3cff */
[----:B--2---:R-:W-:-:S04]  /*3740*/  SEL R0, RZ, 0x1, P0 ;  /* 0x00000001ff007807 */ /* 0x004fc80000000000 */
[----:B------:R-:W-:Y:S01]  /*3750*/  LOP3.LUT R9, R9, R0, RZ, 0x3c, !PT ;  /* 0x0000000009097212 */ /* 0x000fe200078e3cff */
[----:B------:R-:W-:Y:S06]  /*3760*/  @P3 BRA `(.L_x_61) ;  /* 0xfffffffc002c3947 */ /* 0x000fec000383ffff */
[----:B------:R-:W-:Y:S01]  /*3770*/  ULEA UR4, UR5, UR6, 0x3 ;  /* 0x0000000605047291 */ /* 0x000fe2000f8e18ff */
[----:B------:R-:W-:-:S08]  /*3780*/  SHF.L.U32 R3, R12, 0x1f, RZ ;  /* 0x0000001f0c037819 */ /* 0x000fd000000006ff */
[----:B------:R-:W1:Y:S02]  /*3790*/  SYNCS.PHASECHK.TRANS64 P0, [UR4+0xe0], R3 ;  /* 0x0000e003ff0075a7 */ /* 0x000e640008001004 */
[----:B-1----:R-:W-:Y:S05]  /*37a0*/  @P0 BRA `(.L_x_62) ;  /* 0x0000000000080947 */ /* 0x002fea0003800000 */
[----:B------:R-:W1:Y:S02]  /*37b0*/  SYNCS.PHASECHK.TRANS64.TRYWAIT P0, [UR4+0xe0], R3 ;  /* 0x0000e003ff0075a7 */ /* 0x000e640008001104 */
[----:B-1----:R-:W-:Y:S05]  /*37c0*/  @!P0 BRA `(.L_x_63) ;  /* 0x0000005c00e08947 */ /* 0x002fea0003800000 */
.L_x_62:
[----:B------:R-:W-:-:S04]  /*37d0*/  UIADD3 UR7, UPT, UPT, UR5, 0x1, URZ ;  /* 0x0000000105077890 */ /* 0x000fc8000fffe0ff */
[----:B------:R-:W-:-:S04]  /*37e0*/  UISETP.NE.AND UP0, UPT, UR7, 0x2, UPT ;  /* 0x000000020700788c */ /* 0x000fc8000bf05270 */
[----:B------:R-:W-:Y:S02]  /*37f0*/  USEL UR8, URZ, 0x1, UP0 ;  /* 0x00000001ff087887 */ /* 0x000fe40008000000 */
[----:B------:R-:W-:-:S04]  /*3800*/  USEL UR7, UR7, URZ, UP0 ;  /* 0x000000ff07077287 */ /* 0x000fc80008000000 */
[----:B------:R-:W-:Y:S01]  /*3810*/  ULEA UR7, UR7, UR6, 0x3 ;  /* 0x0000000607077291 */ /* 0x000fe2000f8e18ff */
[----:B-1----:R-:W-:-:S04]  /*3820*/  LOP3.LUT R3, R12, UR8, RZ, 0x3c, !PT ;  /* 0x000000080c037c12 */ /* 0x002fc8000f8e3cff */
[----:B------:R-:W-:-:S04]  /*3830*/  SHF.L.U32 R0, R3, 0x1f, RZ ;  /* 0x0000001f03007819 */ /* 0x000fc800000006ff */
[----:B------:R-:W1:Y:S02]  /*3840*/  SYNCS.PHASECHK.TRANS64 P0, [UR7+0xe0], R0 ;  /* 0x0000e000ff0075a7 */ /* 0x000e640008001007 */
[----:B-1----:R-:W-:Y:S05]  /*3850*/  @P0 EXIT ;  /* 0x000000000000094d */ /* 0x002fea0003800000 */
[----:B------:R-:W-:Y:S02]  /*3860*/  SHF.L.U32 R3, R3, 0x1f, RZ ;  /* 0x0000001f03037819 */ /* 0x000fe400000006ff */
[----:B------:R-:W-:-:S07]  /*3870*/  MOV R0, UR7 ;  /* 0x0000000700007c02 */ /* 0x000fce0008000f00 */
.L_x_64:
[----:B-1----:R1:W2:Y:S02]  /*3880*/  SYNCS.PHASECHK.TRANS64.TRYWAIT P0, [R0+URZ+0xe0], R3 ;  /* 0x0000e003000075a7 */ /* 0x0022a400080011ff */
[----:B--2---:R-:W-:Y:S05]  /*3890*/  @!P0 NANOSLEEP.SYNCS 0x989680 ;  /* 0x009896800000895d */ /* 0x004fea0003900000 */
[----:B------:R-:W2:Y:S02]  /*38a0*/  @!P0 SYNCS.PHASECHK.TRANS64 P0, [R0+URZ+0xe0], R3 ;  /* 0x0000e003000085a7 */ /* 0x000ea400080010ff */
[----:B--2---:R-:W-:Y:S05]  /*38b0*/  @P0 EXIT ;  /* 0x000000000000094d */ /* 0x004fea0003800000 */
[----:B------:R-:W-:Y:S05]  /*38c0*/  BRA `(.L_x_64) ;  /* 0xfffffffc00ec7947 */ /* 0x000fea000383ffff */
.L_x_57:
[----:B------:R-:W-:Y:S05]  /*38d0*/  BRA.U UP4, `(.L_x_65) ;  /* 0x0000001904a47547 */ /* 0x000fea000b800000 */
[----:B------:R-:W1:Y:S01]  /*38e0*/  S2UR UR4, SR_CgaCtaId ;  /* 0x00000000000479c3 */ /* 0x000e620000008800 */
[----:B------:R-:W-:Y:S01]  /*38f0*/  UMOV UR5, 0x40 ;  /* 0x0000004000057882 */ /* 0x000fe20000000000 */
[----:B------:R-:W-:Y:S01]  /*3900*/  NOP ;  /* 0x0000000000007918 */ /* 0x000fe20000000000 */
[----:B------:R-:W-:Y:S01]  /*3910*/  UMOV UR6, 0x400 ;  /* 0x0000040000067882 */ /* 0x000fe20000000000 */
[----:B-1----:R-:W-:Y:S02]  /*3920*/  ULEA UR5, UR4, UR5, 0x18 ;  /* 0x0000000504057291 */ /* 0x002fe4000f8ec0ff */
[----:B------:R-:W-:-:S07]  /*3930*/  ULEA UR6, UR4, UR6, 0x18 ;  /* 0x0000000604067291 */ /* 0x000fce000f8ec0ff */
[----:B------:R-:W1:Y:S02]  /*3940*/  LDS.U8 R3, [UR5+0x1c] ;  /* 0x00001c05ff037984 */ /* 0x000e640008000000 */
[----:B-1----:R-:W-:-:S13]  /*3950*/  ISETP.NE.AND P0, PT, R3, RZ, PT ;  /* 0x000000ff0300720c */ /* 0x002fda0003f05270 */
[----:B------:R-:W-:Y:S05]  /*3960*/  @P0 BRA `(.L_x_66) ;  /* 0x0000000400080947 */ /* 0x000fea0003800000 */
[----:B------:R-:W-:Y:S02]  /*3970*/  UISETP.NE.U32.AND UP1, UPT, UR71, 0x1, UPT ;  /* 0x000000014700788c */ /* 0x000fe4000bf25070 */
[----:B------:R-:W-:-:S07]  /*3980*/  UIADD3 UR7, UPT, UPT, UR5, 0x8, URZ ;  /* 0x0000000805077890 */ /* 0x000fce000fffe0ff */
[----:B------:R-:W-:Y:S05]  /*3990*/  BRA.U !UP1, `(.L_x_67) ;  /* 0x00000001099c7547 */ /* 0x000fea000b800000 */
[----:B------:R-:W-:Y:S01]  /*39a0*/  ELECT P0, URZ, PT ;  /* 0x0000000000ff782f */ /* 0x000fe20003800000 */
[----:B------:R-:W-:-:S12]  /*39b0*/  BSSY B0, `(.L_x_67) ;  /* 0x0000025000007945 */ /* 0x000fd80003800000 */
[----:B------:R-:W-:Y:S05]  /*39c0*/  @!P0 BRA `(.L_x_68) ;  /* 0x00000000008c8947 */ /* 0x000fea0003800000 */
[----:B------:R-:W-:-:S05]  /*39d0*/  UMOV UR4, 0x10 ;  /* 0x0000001000047882 */ /* 0x000fca0000000000 */
[----:B------:R-:W-:Y:S04]  /*39e0*/  DEPBAR.LE SB1, 0x36 ;  /* 0x00009d800000791a */ /* 0x000fe80000000000 */
[----:B------:R-:W1:Y:S02]  /*39f0*/  UTCATOMSWS.2CTA.FIND_AND_SET.ALIGN UP0, UR4, UR4 ;  /* 0x00000004000475e3 */ /* 0x000e640008200800 */
[----:B-1----:R-:W-:Y:S01]  /*3a00*/  MOV R10, UR4 ;  /* 0x00000004000a7c02 */ /* 0x002fe20008000f00 */
[----:B------:R-:W-:Y:S06]  /*3a10*/  BRA.U UP0, `(.L_x_69) ;  /* 0x0000000100187547 */ /* 0x000fec000b800000 */
.L_x_70:
[----:B------:R-:W-:Y:S05]  /*3a20*/  NANOSLEEP 0x64 ;  /* 0x000000640000795d */ /* 0x000fea0003800000 */
[----:B------:R-:W-:-:S05]  /*3a30*/  UMOV UR4, 0x10 ;  /* 0x0000001000047882 */ /* 0x000fca0000000000 */
[----:B------:R-:W-:Y:S04]  /*3a40*/  DEPBAR.LE SB1, 0x36 ;  /* 0x00009d800000791a */ /* 0x000fe80000000000 */
[----:B------:R-:W1:Y:S02]  /*3a50*/  UTCATOMSWS.2CTA.FIND_AND_SET.ALIGN UP0, UR4, UR4 ;  /* 0x00000004000475e3 */ /* 0x000e640008200800 */
[----:B-1----:R-:W-:Y:S01]  /*3a60*/  MOV R10, UR4 ;  /* 0x00000004000a7c02 */ /* 0x002fe20008000f00 */
[----:B------:R-:W-:Y:S05]  /*3a70*/  BRA.U !UP0, `(.L_x_70) ;  /* 0xfffffffd08e87547 */ /* 0x000fea000b83ffff */
.L_x_69:
[----:B------:R-:W1:Y:S01]  /*3a80*/  LDS R6, [UR5+0x10] ;  /* 0x00001005ff067984 */ /* 0x000e620008000800 */
[----:B------:R-:W-:Y:S01]  /*3a90*/  IMAD.U32 R3, RZ, RZ, UR6 ;  /* 0x00000006ff037e24 */ /* 0x000fe2000f8e00ff */
[----:B------:R-:W-:-:S03]  /*3aa0*/  MOV R4, UR70 ;  /* 0x0000004600047c02 */ /* 0x000fc60008000f00 */
[----:B------:R-:W-:Y:S01]  /*3ab0*/  VIADD R3, R3, 0x160 ;  /* 0x0000016003037836 */ /* 0x000fe20000000000 */
[----:B-1----:R-:W-:-:S04]  /*3ac0*/  SHF.L.U32 R6, R6, 0x1f, RZ ;  /* 0x0000001f06067819 */ /* 0x002fc800000006ff */
[----:B------:R-:W1:Y:S02]  /*3ad0*/  SYNCS.PHASECHK.TRANS64.TRYWAIT P0, [UR5+0x8], R6 ;  /* 0x00000806ff0075a7 */ /* 0x000e640008001105 */
[----:B-1----:R-:W-:Y:S05]  /*3ae0*/  @P0 BRA `(.L_x_71) ;  /* 0x0000000000080947 */ /* 0x002fea0003800000 */
[----:B------:R-:W1:Y:S02]  /*3af0*/  SYNCS.PHASECHK.TRANS64.TRYWAIT P0, [UR5+0x8], R6 ;  /* 0x00000806ff0075a7 */ /* 0x000e640008001105 */
[----:B-1----:R-:W-:Y:S05]  /*3b00*/  @!P0 BRA `(.L_x_72) ;  /* 0x0000005c00288947 */ /* 0x002fea0003800000 */
.L_x_71:
[----:B------:R-:W-:Y:S01]  /*3b10*/  PRMT R4, R4, 0x654, R3 ;  /* 0x0000065404047816 */ /* 0x000fe20000000003 */
[----:B------:R-:W-:Y:S01]  /*3b20*/  HFMA2 R3, -RZ, RZ, 0, 5.9604644775390625e-08 ;  /* 0x00000001ff037431 */ /* 0x000fe200000001ff */
[----:B------:R-:W-:Y:S01]  /*3b30*/  UPRMT UR4, UR70, 0x654, UR7 ;  /* 0x0000065446047896 */ /* 0x000fe20008000007 */
[----:B------:R-:W-:Y:S02]  /*3b40*/  IMAD.MOV.U32 R7, RZ, RZ, 0xffff ;  /* 0x0000ffffff077424 */ /* 0x000fe400078e00ff */
[----:B-1----:R-:W-:Y:S02]  /*3b50*/  IMAD.MOV.U32 R6, RZ, RZ, 0x4 ;  /* 0x00000004ff067424 */ /* 0x002fe400078e00ff */
[----:B------:R-:W-:Y:S01]  /*3b60*/  IMAD.SHL.U32 R9, R10, 0x20, RZ ;  /* 0x000000200a097824 */ /* 0x000fe200078e00ff */
[----:B------:R-:W-:Y:S02]  /*3b70*/  MOV R5, UR4 ;  /* 0x0000000400057c02 */ /* 0x000fe40008000f00 */
[-C--:B------:R-:W-:Y:S01]  /*3b80*/  SHF.L.U32 R8, R7, R10.reuse, RZ ;  /* 0x0000000a07087219 */ /* 0x080fe200000006ff */
[----:B------:R1:W-:Y:S01]  /*3b90*/  SYNCS.ARRIVE.TRANS64.RED RZ, [UR4], R6 ;  /* 0x00000006ffff79a7 */ /* 0x0003e20008000404 */
[----:B------:R-:W-:Y:S01]  /*3ba0*/  SHF.L.U32 R7, R3, R10, RZ ;  /* 0x0000000a03077219 */ /* 0x000fe200000006ff */
[----:B------:R1:W-:Y:S04]  /*3bb0*/  STS [UR6+0x160], R9 ;  /* 0x00016009ff007988 */ /* 0x0003e80008000806 */
[----:B------:R1:W-:Y:S04]  /*3bc0*/  STAS [R4.64], R10 ;  /* 0x0000000a04007dbd */ /* 0x0003e8000c0008ff */
[----:B------:R1:W-:Y:S04]  /*3bd0*/  ATOMS.OR RZ, [UR5+0x14], R8 ;  /* 0x00001408ffff798c */ /* 0x0003e8000b000005 */
[----:B------:R1:W-:Y:S04]  /*3be0*/  ATOMS.OR RZ, [UR5+0x18], R7 ;  /* 0x00001807ffff798c */ /* 0x0003e8000b000005 */
[----:B------:R1:W-:Y:S02]  /*3bf0*/  ATOMS.XOR RZ, [UR5+0x10], R3 ;  /* 0x00001003ffff798c */ /* 0x0003e4000b800005 */
.L_x_68:
[----:B------:R-:W-:Y:S05]  /*3c00*/  BSYNC B0 ;  /* 0x0000000000007941 */ /* 0x000fea0003800000 */
.L_x_67:
[----:B------:R-:W-:Y:S05]  /*3c10*/  BRA.U UP1, `(.L_x_73) ;  /* 0x00000001016c7547 */ /* 0x000fea000b800000 */
[----:B------:R-:W-:-:S03]  /*3c20*/  UMOV UR4, 0xffffffff ;  /* 0xffffffff00047882 */ /* 0x000fc60000000000 */
[----:B------:R-:W-:Y:S05]  /*3c30*/  BRA.DIV UR4, `(.L_x_74) ;  /* 0x0000005a04f47947 */ /* 0x000fea000b800000 */
[----:B------:R-:W-:-:S13]  /*3c40*/  ELECT P0, URZ, PT ;  /* 0x0000000000ff782f */ /* 0x000fda0003800000 */
.L_x_170:
[----:B------:R-:W-:Y:S05]  /*3c50*/  @!P0 BRA `(.L_x_73) ;  /* 0x00000000005c8947 */ /* 0x000fea0003800000 */
[----:B-1----:R-:W1:Y:S02]  /*3c60*/  LDS R4, [UR5+0x10] ;  /* 0x00001005ff047984 */ /* 0x002e640008000800 */
[----:B-1----:R-:W-:-:S04]  /*3c70*/  SHF.L.U32 R4, R4, 0x1f, RZ ;  /* 0x0000001f04047819 */ /* 0x002fc800000006ff */
[----:B------:R-:W1:Y:S02]  /*3c80*/  SYNCS.PHASECHK.TRANS64.TRYWAIT P0, [UR5+0x8], R4 ;  /* 0x00000804ff0075a7 */ /* 0x000e640008001105 */
[----:B-1----:R-:W-:Y:S05]  /*3c90*/  @P0 BRA `(.L_x_75) ;  /* 0x0000000000080947 */ /* 0x002fea0003800000 */
[----:B------:R-:W1:Y:S02]  /*3ca0*/  SYNCS.PHASECHK.TRANS64.TRYWAIT P0, [UR5+0x8], R4 ;  /* 0x00000804ff0075a7 */ /* 0x000e640008001105 */
[----:B-1----:R-:W-:Y:S05]  /*3cb0*/  @!P0 BRA `(.L_x_76) ;  /* 0x0000005800f88947 */ /* 0x002fea0003800000 */
.L_x_75:
[----:B------:R-:W2:Y:S01]  /*3cc0*/  LDS R6, [UR6+0x160] ;  /* 0x00016006ff067984 */ /* 0x000ea20008000800 */
[----:B-1----:R-:W-:Y:S02]  /*3cd0*/  HFMA2 R3, -RZ, RZ, 0, 5.9604644775390625e-08 ;  /* 0x00000001ff037431 */ /* 0x002fe400000001ff */
[----:B------:R-:W-:Y:S01]  /*3ce0*/  IMAD.MOV.U32 R4, RZ, RZ, 0xffff ;  /* 0x0000ffffff047424 */ /* 0x000fe200078e00ff */
[----:B------:R-:W-:Y:S01]  /*3cf0*/  UPRMT UR4, UR70, 0x654, UR7 ;  /* 0x0000065446047896 */ /* 0x000fe20008000007 */
[----:B--2---:R-:W-:-:S03]  /*3d00*/  IMAD.SHL.U32 R5, R6, 0x20, RZ ;  /* 0x0000002006057824 */ /* 0x004fc600078e00ff */
[-C--:B------:R-:W-:Y:S02]  /*3d10*/  SHF.L.U32 R4, R4, R6.reuse, RZ ;  /* 0x0000000604047219 */ /* 0x080fe400000006ff */
[----:B------:R-:W-:Y:S01]  /*3d20*/  SHF.L.U32 R6, R3, R6, RZ ;  /* 0x0000000603067219 */ /* 0x000fe200000006ff */
[----:B------:R2:W-:Y:S04]  /*3d30*/  STS [UR6+0x160], R5 ;  /* 0x00016005ff007988 */ /* 0x0005e80008000806 */
[----:B------:R2:W-:Y:S04]  /*3d40*/  ATOMS.OR RZ, [UR5+0x14], R4 ;  /* 0x00001404ffff798c */ /* 0x0005e8000b000005 */
[----:B------:R2:W-:Y:S01]  /*3d50*/  ATOMS.OR RZ, [UR5+0x18], R6 ;  /* 0x00001806ffff798c */ /* 0x0005e2000b000005 */
[----:B------:R-:W-:Y:S03]  /*3d60*/  SYNCS.ARRIVE.TRANS64.RED.A1T0 RZ, [UR4], RZ ;  /* 0x000000ffffff79a7 */ /* 0x000fe60008100404 */
[----:B------:R2:W-:Y:S01]  /*3d70*/  ATOMS.XOR RZ, [UR5+0x10], R3 ;  /* 0x00001003ffff798c */ /* 0x0005e2000b800005 */
[----:B------:R-:W-:Y:S05]  /*3d80*/  BRA `(.L_x_73) ;  /* 0x0000000000107947 */ /* 0x000fea0003800000 */
.L_x_66:
[----:B------:R-:W-:Y:S02]  /*3d90*/  MOV R3, 0xffffffff ;  /* 0xffffffff00037802 */ /* 0x000fe40000000f00 */
[----:B------:R-:W-:-:S03]  /*3da0*/  MOV R4, 0x3dd0 ;  /* 0x00003dd000047802 */ /* 0x000fc60000000f00 */
[----:B------:R1:W-:Y:S04]  /*3db0*/  STS [UR6+0x160], R3 ;  /* 0x00016003ff007988 */ /* 0x0003e80008000806 */
[----:B-1---5:R-:W-:Y:S05]  /*3dc0*/  CALL.REL.NOINC `($__internal_1_$__cuda_sm10x_tcgen05_guardrail_trap_phase_invalid_during_alloc) ;  /* 0x0000006000287944 */ /* 0x022fea0003c00000 */
.L_x_73:
[----:B------:R-:W-:Y:S05]  /*3dd0*/  WARPSYNC.ALL ;  /* 0x0000000000007948 */ /* 0x000fea0003800000 */
[----:B------:R-:W3:Y:S01]  /*3de0*/  S2UR UR31, SR_CgaCtaId ;  /* 0x00000000001f79c3 */ /* 0x000ee20000008800 */
[----:B------:R-:W-:Y:S01]  /*3df0*/  UMOV UR4, 0x400 ;  /* 0x0000040000047882 */ /* 0x000fe20000000000 */
[----:B------:R-:W-:-:S06]  /*3e00*/  NOP ;  /* 0x0000000000007918 */ /* 0x000fcc0000000000 */
[----:B------:R-:W-:Y:S06]  /*3e10*/  BAR.ARV 0x6, 0xa0 ;  /* 0x0182800000007b1d */ /* 0x000fec0000002000 */
[----:B------:R-:W4:Y:S01]  /*3e20*/  LDCU UR11, c[0x0][0x38c] ;  /* 0x00007180ff0b77ac */ /* 0x000f220008000800 */
[----:B------:R-:W-:Y:S01]  /*3e30*/  LOP3.LUT R2, R2, 0xffff, RZ, 0xc0, !PT ;  /* 0x0000ffff02027812 */ /* 0x000fe200078ec0ff */
[----:B-1----:R-:W-:Y:S01]  /*3e40*/  IMAD.MOV.U32 R10, RZ, RZ, 0x1 ;  /* 0x00000001ff0a7424 */ /* 0x002fe200078e00ff */
[----:B------:R-:W-:Y:S02]  /*3e50*/  LOP3.LUT R0, R0, 0xffff, RZ, 0xc0, !PT ;  /* 0x0000ffff00007812 */ /* 0x000fe400078ec0ff */
[----:B------:R-:W-:-:S02]  /*3e60*/  CS2R R8, SRZ ;  /* 0x0000000000087805 */ /* 0x000fc4000001ff00 */
[----:B------:R-:W-:Y:S01]  /*3e70*/  R2UR UR38, R2 ;  /* 0x00000000022672ca */ /* 0x000fe200000e0000 */
[----:B------:R-:W1:Y:S01]  /*3e80*/  LDCU UR61, c[0x0][0x370] ;  /* 0x00006e00ff3d77ac */ /* 0x000e620008000800 */
[----:B------:R-:W-:Y:S01]  /*3e90*/  R2UR UR63, R0 ;  /* 0x00000000003f72ca */ /* 0x000fe200000e0000 */
[----:B---3--:R-:W-:Y:S01]  /*3ea0*/  ULEA UR31, UR31, UR4, 0x18 ;  /* 0x000000041f1f7291 */ /* 0x008fe2000f8ec0ff */
[----:B------:R-:W-:Y:S01]  /*3eb0*/  UMOV UR59, URZ ;  /* 0x000000ff003b7c82 */ /* 0x000fe20008000000 */
[----:B------:R-:W-:Y:S02]  /*3ec0*/  UISETP.GE.AND UP5, UPT, UR39, 0x1, UPT ;  /* 0x000000012700788c */ /* 0x000fe4000bfa6270 */
[----:B------:R-:W-:Y:S02]  /*3ed0*/  UIADD3 UR6, UPT, UPT, UR31, 0x6400, URZ ;  /* 0x000064001f067890 */ /* 0x000fe4000fffe0ff */
[----:B------:R-:W-:-:S03]  /*3ee0*/  UIADD3 UR5, UPT, UPT, UR31, 0x2a400, URZ ;  /* 0x0002a4001f057890 */ /* 0x000fc6000fffe0ff */
[----:B--2---:R-:W2:Y:S01]  /*3ef0*/  LDS R3, [UR31+0x160] ;  /* 0x0001601fff037984 */ /* 0x004ea20008000800 */
[----:B----4-:R-:W-:Y:S02]  /*3f00*/  UIADD3 UR11, UPT, UPT, UR11, 0x7f, URZ ;  /* 0x0000007f0b0b7890 */ /* 0x010fe4000fffe0ff */
[----:B------:R-:W-:Y:S02]  /*3f10*/  UIADD3 UR4, UPT, UPT, UR31, 0x33400, URZ ;  /* 0x000334001f047890 */ /* 0x000fe4000fffe0ff */
[----:B------:R-:W-:Y:S02]  /*3f20*/  UIADD3 UR7, UPT, UPT, UR31, 0x34600, URZ ;  /* 0x000346001f077890 */ /* 0x000fe4000fffe0ff */
[----:B------:R-:W-:Y:S02]  /*3f30*/  USHF.R.U32.HI UR10, URZ, 0x4, UR6 ;  /* 0x00000004ff0a7899 */ /* 0x000fe40008011606 */
[----:B------:R-:W-:Y:S02]  /*3f40*/  USHF.R.U32.HI UR8, URZ, 0x4, UR5 ;  /* 0x00000004ff087899 */ /* 0x000fe40008011605 */
[----:B------:R-:W-:-:S02]  /*3f50*/  USHF.R.S32.HI UR9, URZ, 0x1f, UR11 ;  /* 0x0000001fff097899 */ /* 0x000fc4000801140b */
[----:B------:R-:W-:Y:S02]  /*3f60*/  USHF.R.U32.HI UR6, URZ, 0x4, UR4 ;  /* 0x00000004ff067899 */ /* 0x000fe40008011604 */
[----:B------:R-:W-:Y:S02]  /*3f70*/  USHF.R.U32.HI UR5, URZ, 0x4, UR7 ;  /* 0x00000004ff057899 */ /* 0x000fe40008011607 */
[----:B------:R-:W-:Y:S02]  /*3f80*/  ULEA.HI UR4, UR9, UR11, URZ, 0x7 ;  /* 0x0000000b09047291 */ /* 0x000fe4000f8f38ff */
[----:B------:R-:W-:Y:S02]  /*3f90*/  ULOP3.LUT UR6, UR6, 0x3fff, URZ, 0xc0, !UPT ;  /* 0x00003fff06067892 */ /* 0x000fe4000f8ec0ff */
[----:B------:R-:W-:Y:S02]  /*3fa0*/  ULOP3.LUT UR5, UR5, 0x3fff, URZ, 0xc0, !UPT ;  /* 0x00003fff05057892 */ /* 0x000fe4000f8ec0ff */
[----:B------:R-:W-:-:S02]  /*3fb0*/  USHF.R.S32.HI UR62, URZ, 0x7, UR4 ;  /* 0x00000007ff3e7899 */ /* 0x000fc40008011404 */
[----:B------:R-:W-:Y:S02]  /*3fc0*/  ULOP3.LUT UR54, UR6, 0x10000, URZ, 0xfc, !UPT ;  /* 0x0001000006367892 */ /* 0x000fe4000f8efcff */
[----:B------:R-:W-:Y:S02]  /*3fd0*/  ULOP3.LUT UR55, UR5, 0x10000, URZ, 0xfc, !UPT ;  /* 0x0001000005377892 */ /* 0x000fe4000f8efcff */
[----:B------:R-:W-:Y:S02]  /*3fe0*/  ULOP3.LUT UR10, UR10, 0x3fff, URZ, 0xc0, !UPT ;  /* 0x00003fff0a0a7892 */ /* 0x000fe4000f8ec0ff */
[----:B------:R-:W-:Y:S02]  /*3ff0*/  ULOP3.LUT UR8, UR8, 0x3fff, URZ, 0xc0, !UPT ;  /* 0x00003fff08087892 */ /* 0x000fe4000f8ec0ff */
[----:B------:R-:W-:Y:S02]  /*4000*/  UISETP.LT.AND UP0, UPT, UR62, 0x1, UPT ;  /* 0x000000013e00788c */ /* 0x000fe4000bf01270 */
[----:B------:R-:W-:Y:S01]  /*4010*/  UISETP.NE.AND UP4, UPT, UR39, 0x1, UPT ;  /* 0x000000012700788c */ /* 0x000fe2000bf85270 */
[----:B------:R-:W3:Y:S01]  /*4020*/  LDCU UR60, c[0x0][0x374] ;  /* 0x00006e80ff3c77ac */ /* 0x000ee20008000800 */
[----:B--2---:R-:W-:Y:S01]  /*4030*/  R2UR UR32, R3 ;  /* 0x00000000032072ca */ /* 0x004fe200000e0000 */
[----:B------:R-:W-:Y:S01]  /*4040*/  IMAD.MOV.U32 R3, RZ, RZ, RZ ;  /* 0x000000ffff037224 */ /* 0x000fe200078e00ff */
[----:B------:R-:W-:-:S02]  /*4050*/  ULOP3.LUT UR52, UR10, 0x10000, URZ, 0xfc, !UPT ;  /* 0x000100000a347892 */ /* 0x000fc4000f8efcff */
[----:B------:R-:W-:Y:S02]  /*4060*/  ULOP3.LUT UR53, UR8, 0x10000, URZ, 0xfc, !UPT ;  /* 0x0001000008357892 */ /* 0x000fe4000f8efcff */
[----:B------:R-:W-:Y:S02]  /*4070*/  USEL UR68, UR62, 0x1, !UP0 ;  /* 0x000000013e447887 */ /* 0x000fe4000c000000 */
[----:B------:R-:W-:Y:S01]  /*4080*/  UISETP.NE.AND UP3, UPT, UR71, URZ, UPT ;  /* 0x000000ff4700728c */ /* 0x000fe2000bf65270 */
[----:B------:R-:W-:Y:S01]  /*4090*/  UMOV UR29, URZ ;  /* 0x000000ff001d7c82 */ /* 0x000fe20008000000 */
[----:B------:R-:W-:-:S03]  /*40a0*/  UMOV UR27, URZ ;  /* 0x000000ff001b7c82 */ /* 0x000fc60008000000 */
[----:B------:R-:W-:Y:S02]  /*40b0*/  UIADD3 UR44, UPT, UPT, UR32, 0x80, URZ ;  /* 0x00000080202c7890 */ /* 0x000fe4000fffe0ff */
[----:B------:R-:W-:Y:S02]  /*40c0*/  UIADD3 UR50, UPT, UPT, UR32, 0x40000080, URZ ;  /* 0x4000008020327890 */ /* 0x000fe4000fffe0ff */
[----:B------:R-:W-:Y:S02]  /*40d0*/  UIADD3 UR48, UPT, UPT, UR32, -0x7fffff80, URZ ;  /* 0x8000008020307890 */ /* 0x000fe4000fffe0ff */
[----:B------:R-:W-:Y:S02]  /*40e0*/  UIADD3 UR46, UPT, UPT, UR32, -0x3fffff80, URZ ;  /* 0xc0000080202e7890 */ /* 0x000fe4000fffe0ff */
[----:B------:R-:W-:Y:S02]  /*40f0*/  USHF.R.U32.HI UR7, URZ, 0x11, UR44 ;  /* 0x00000011ff077899 */ /* 0x000fe4000801162c */
[----:B------:R-:W-:-:S02]  /*4100*/  USHF.R.U32.HI UR6, URZ, 0x11, UR50 ;  /* 0x00000011ff067899 */ /* 0x000fc40008011632 */
[----:B------:R-:W-:Y:S02]  /*4110*/  USHF.R.U32.HI UR5, URZ, 0x11, UR48 ;  /* 0x00000011ff057899 */ /* 0x000fe40008011630 */
[----:B------:R-:W-:Y:S02]  /*4120*/  USHF.R.U32.HI UR4, URZ, 0x11, UR46 ;  /* 0x00000011ff047899 */ /* 0x000fe4000801162e */
[----:B------:R-:W-:Y:S02]  /*4130*/  ULOP3.LUT UR7, UR7, 0x6000, URZ, 0xc0, !UPT ;  /* 0x0000600007077892 */ /* 0x000fe4000f8ec0ff */
[----:B------:R-:W-:Y:S02]  /*4140*/  ULOP3.LUT UR6, UR6, 0x6000, URZ, 0xc0, !UPT ;  /* 0x0000600006067892 */ /* 0x000fe4000f8ec0ff */
[----:B------:R-:W-:Y:S02]  /*4150*/  ULOP3.LUT UR5, UR5, 0x6000, URZ, 0xc0, !UPT ;  /* 0x0000600005057892 */ /* 0x000fe4000f8ec0ff */
[----:B------:R-:W-:-:S02]  /*4160*/  ULOP3.LUT UR4, UR4, 0x6000, URZ, 0xc0, !UPT ;  /* 0x0000600004047892 */ /* 0x000fc4000f8ec0ff */
[----:B------:R-:W-:Y:S02]  /*4170*/  UIADD3 UR69, UPT, UPT, UR32, 0x84, URZ ;  /* 0x0000008420457890 */ /* 0x000fe4000fffe0ff */
[----:B------:R-:W-:Y:S02]  /*4180*/  ULOP3.LUT UR67, UR7, 0x1090, URZ, 0xfc, !UPT ;  /* 0x0000109007437892 */ /* 0x000fe4000f8efcff */
[----:B------:R-:W-:Y:S02]  /*4190*/  ULOP3.LUT UR66, UR6, 0x1090, URZ, 0xfc, !UPT ;  /* 0x0000109006427892 */ /* 0x000fe4000f8efcff */
[----:B------:R-:W-:Y:S02]  /*41a0*/  ULOP3.LUT UR65, UR5, 0x1090, URZ, 0xfc, !UPT ;  /* 0x0000109005417892 */ /* 0x000fe4000f8efcff */
[----:B-1-3--:R-:W-:-:S12]  /*41b0*/  ULOP3.LUT UR64, UR4, 0x1090, URZ, 0xfc, !UPT ;  /* 0x0000109004407892 */ /* 0x00afd8000f8efcff */
.L_x_86:
[C---:B------:R-:W-:Y:S02]  /*41c0*/  LEA R2, R9.reuse, UR31, 0x3 ;  /* 0x0000001f09027c11 */ /* 0x040fe4000f8e18ff */
[----:B------:R-:W-:Y:S02]  /*41d0*/  SHF.L.U32 R5, R8, 0x1f, RZ ;  /* 0x0000001f08057819 */ /* 0x000fe400000006ff */
[----:B------:R-:W-:Y:S02]  /*41e0*/  LEA R6, R9, UR31, 0x4 ;  /* 0x0000001f09067c11 */ /* 0x000fe4000f8e20ff */
[----:B------:R-:W1:Y:S02]  /*41f0*/  SYNCS.PHASECHK.TRANS64.TRYWAIT P0, [R2+URZ+0xd0], R5 ;  /* 0x0000d005020075a7 */ /* 0x000e6400080011ff */
[----:B-1-3--:R-:W-:Y:S05]  /*4200*/  @!P0 BRA `(.L_x_77) ;  /* 0x0000005400bc8947 */ /* 0x00afea0003800000 */
.L_x_171:
[----:B-1----:R-:W1:Y:S01]  /*4210*/  LDS.128 R4, [R6+0x140] ;  /* 0x0001400006047984 */ /* 0x002e620000000c00 */
[----:B------:R-:W-:Y:S01]  /*4220*/  @!PT LDS RZ, [RZ] ;  /* 0x00000000fffff984 */ /* 0x000fe20000000800 */
[----:B------:R-:W-:Y:S01]  /*4230*/  @!PT LDS RZ, [RZ] ;  /* 0x00000000fffff984 */ /* 0x000fe20000000800 */
[----:B------:R-:W-:Y:S01]  /*4240*/  @!PT LDS RZ, [RZ] ;  /* 0x00000000fffff984 */ /* 0x000fe20000000800 */
[----:B------:R-:W-:Y:S01]  /*4250*/  @!PT LDS RZ, [RZ] ;  /* 0x00000000fffff984 */ /* 0x000fe20000000800 */
[----:B------:R2:W-:Y:S06]  /*4260*/  MEMBAR.ALL.CTA ;  /* 0x0000000000007992 */ /* 0x0005ec0000008000 */
[----:B--2---:R-:W2:Y:S01]  /*4270*/  FENCE.VIEW.ASYNC.S ;  /* 0x00000000000073c6 */ /* 0x004ea20000000000 */
[----:B-1----:R-:W-:-:S13]  /*4280*/  LOP3.LUT P0, RZ, R6, 0x1, RZ, 0xc0, !PT ;  /* 0x0000000106ff7812 */ /* 0x002fda000780c0ff */
[----:B--2---:R-:W-:Y:S01]  /*4290*/  VOTEU.ANY UP2, P0 ;  /* 0x0000000000ff7886 */ /* 0x004fe20000040100 */
[----:B------:R-:W-:-:S13]  /*42a0*/  PLOP3.LUT P0, PT, PT, PT, UP2, 0x80, 0x8 ;  /* 0x000000000008781c */ /* 0x000fda0003f0f028 */
[----:B------:R-:W-:Y:S02]  /*42b0*/  @P0 MOV R0, R4 ;  /* 0x0000000400000202 */ /* 0x000fe40000000f00 */
[----:B------:R-:W-:Y:S02]  /*42c0*/  @P0 LOP3.LUT R4, R5, 0xffff, RZ, 0xc0, !PT ;  /* 0x0000ffff05040812 */ /* 0x000fe400078ec0ff */
[----:B------:R-:W-:Y:S01]  /*42d0*/  @P0 R2UR UR5, R0 ;  /* 0x00000000000502ca */ /* 0x000fe200000e0000 */
[----:B------:R-:W-:Y:S01]  /*42e0*/  VIADD R0, R2, 0xe0 ;  /* 0x000000e002007836 */ /* 0x000fe20000000000 */
[----:B------:R-:W-:-:S04]  /*42f0*/  @P0 R2UR UR4, R4 ;  /* 0x00000000040402ca */ /* 0x000fc800000e0000 */
[----:B------:R-:W-:-:S04]  /*4300*/  PRMT R0, RZ, 0x654, R0 ;  /* 0x00000654ff007816 */ /* 0x000fc80000000000 */
[----:B------:R1:W-:Y:S03]  /*4310*/  SYNCS.ARRIVE.TRANS64.RED.A1T0 RZ, [R0+URZ], RZ ;  /* 0x000000ff00ff79a7 */ /* 0x0003e600081004ff */
[----:B------:R-:W-:Y:S02]  /*4320*/  @UP2 UMOV UR58, UR5 ;  /* 0x00000005003a2c82 */ /* 0x000fe40008000000 */
[----:B------:R-:W-:Y:S01]  /*4330*/  @UP2 UMOV UR56, UR4 ;  /* 0x0000000400382c82 */ /* 0x000fe20008000000 */
[----:B------:R-:W-:Y:S05]  /*4340*/  BRA.U !UP5, `(.L_x_78) ;  /* 0x000000010dd07547 */ /* 0x000fea000b800000 */
[----:B------:R-:W2:Y:S01]  /*4350*/  LDCU.128 UR12, c[0x0][0xf10] ;  /* 0x0001e200ff0c77ac */ /* 0x000ea20008000c00 */
[----:B------:R-:W3:Y:S01]  /*4360*/  LDCU UR21, c[0x0][0xf20] ;  /* 0x0001e400ff1577ac */ /* 0x000ee20008000800 */
[----:B------:R-:W4:Y:S01]  /*4370*/  LDCU UR20, c[0x0][0xf0c] ;  /* 0x0001e180ff1477ac */ /* 0x000f220008000800 */
[----:B------:R-:W1:Y:S01]  /*4380*/  LDCU.64 UR8, c[0x0][0xf28] ;  /* 0x0001e500ff0877ac */ /* 0x000e620008000a00 */
[----:B--2---:R-:W-:Y:S02]  /*4390*/  UIMAD.WIDE.U32 UR6, UR60, UR15, URZ ;  /* 0x0000000f3c0672a5 */ /* 0x004fe4000f8e00ff */
[----:B------:R-:W-:Y:S02]  /*43a0*/  UIMAD.WIDE.U32 UR4, UR61, UR12, URZ ;  /* 0x0000000c3d0472a5 */ /* 0x000fe4000f8e00ff */
[----:B------:R-:W-:Y:S02]  /*43b0*/  UISETP.NE.AND UP0, UPT, UR14, 0x1, UPT ;  /* 0x000000010e00788c */ /* 0x000fe4000bf05270 */
[----:B------:R-:W-:Y:S01]  /*43c0*/  UIMAD.WIDE.U32 UR18, UR56, UR15, URZ ;  /* 0x0000000f381272a5 */ /* 0x000fe2000f8e00ff */
[----:B------:R-:W-:-:S02]  /*43d0*/  UMOV UR6, UR7 ;  /* 0x0000000700067c82 */ /* 0x000fc40008000000 */
[----:B------:R-:W-:Y:S01]  /*43e0*/  UMOV UR4, UR5 ;  /* 0x0000000500047c82 */ /* 0x000fe20008000000 */
[----:B---3--:R-:W-:Y:S02]  /*43f0*/  USHF.R.U32.HI UR6, URZ, UR21, UR6 ;  /* 0x00000015ff067299 */ /* 0x008fe40008011606 */
[----:B----4-:R-:W-:Y:S02]  /*4400*/  UISETP.NE.AND UP1, UPT, UR20, 0x1, UPT ;  /* 0x000000011400788c */ /* 0x010fe4000bf25270 */
[----:B------:R-:W-:Y:S02]  /*4410*/  USHF.R.U32.HI UR4, URZ, UR13, UR4 ;  /* 0x0000000dff047299 */ /* 0x000fe40008011604 */
[----:B------:R-:W-:Y:S02]  /*4420*/  USEL UR5, UR60, UR6, !UP0 ;  /* 0x000000063c057287 */ /* 0x000fe4000c000000 */
[----:B------:R-:W-:Y:S02]  /*4430*/  USEL UR6, UR61, UR4, !UP1 ;  /* 0x000000043d067287 */ /* 0x000fe4000c800000 */
[----:B-1----:R-:W-:Y:S01]  /*4440*/  UIMAD.WIDE.U32 UR10, UR5, UR8, URZ ;  /* 0x00000008050a72a5 */ /* 0x002fe2000f8e00ff */
[----:B------:R-:W-:Y:S01]  /*4450*/  UMOV UR4, UR19 ;  /* 0x0000001300047c82 */ /* 0x000fe20008000000 */
[----:B------:R-:W-:-:S02]  /*4460*/  UIMAD.WIDE.U32 UR16, UR58, UR12, URZ ;  /* 0x0000000c3a1072a5 */ /* 0x000fc4000f8e00ff */
        /* <DEDUP_REMOVED lines=34> */
.L_x_78:
[----:B------:R-:W2:Y:S02]  /*4690*/  LDCU UR4, c[0x0][0xf30] ;  /* 0x0001e600ff0477ac */ /* 0x000ea40008000800 */
[----:B--2---:R-:W-:-:S09]  /*46a0*/  UISETP.NE.AND UP0, UPT, UR4, 0x1, UPT ;  /* 0x000000010400788c */ /* 0x004fd2000bf05270 */
[----:B------:R-:W-:Y:S05]  /*46b0*/  BRA.U UP0, `(.L_x_79) ;  /* 0x00000001003c7547 */ /* 0x000fea000b800000 */
[----:B------:R-:W2:Y:S01]  /*46c0*/  LDCU.128 UR8, c[0x0][0xf10] ;  /* 0x0001e200ff0877ac */ /* 0x000ea20008000c00 */
[----:B------:R-:W3:Y:S01]  /*46d0*/  LDCU UR12, c[0x0][0xf0c] ;  /* 0x0001e180ff0c77ac */ /* 0x000ee20008000800 */
[----:B------:R-:W4:Y:S01]  /*46e0*/  LDCU UR13, c[0x0][0xf20] ;  /* 0x0001e400ff0d77ac */ /* 0x000f220008000800 */
[----:B--2---:R-:W-:Y:S02]  /*46f0*/  UIMAD.WIDE.U32 UR6, UR58, UR8, URZ ;  /* 0x000000083a0672a5 */ /* 0x004fe4000f8e00ff */
[----:B------:R-:W-:Y:S02]  /*4700*/  UIMAD.WIDE.U32 UR4, UR56, UR11, URZ ;  /* 0x0000000b380472a5 */ /* 0x000fe4000f8e00ff */
[----:B---3--:R-:W-:Y:S02]  /*4710*/  UISETP.NE.AND UP0, UPT, UR12, 0x1, UPT ;  /* 0x000000010c00788c */ /* 0x008fe4000bf05270 */
[----:B------:R-:W-:Y:S01]  /*4720*/  UISETP.NE.AND UP1, UPT, UR10, 0x1, UPT ;  /* 0x000000010a00788c */ /* 0x000fe2000bf25270 */
[----:B------:R-:W-:-:S02]  /*4730*/  UMOV UR6, UR7 ;  /* 0x0000000700067c82 */ /* 0x000fc40008000000 */
[----:B------:R-:W-:Y:S01]  /*4740*/  UMOV UR4, UR5 ;  /* 0x0000000500047c82 */ /* 0x000fe20008000000 */
[----:B------:R-:W-:Y:S02]  /*4750*/  USHF.R.U32.HI UR9, URZ, UR9, UR6 ;  /* 0x00000009ff097299 */ /* 0x000fe40008011606 */
[----:B----4-:R-:W-:Y:S02]  /*4760*/  USHF.R.U32.HI UR4, URZ, UR13, UR4 ;  /* 0x0000000dff047299 */ /* 0x010fe40008011604 */
[----:B------:R-:W-:Y:S02]  /*4770*/  USEL UR5, UR58, UR9, !UP0 ;  /* 0x000000093a057287 */ /* 0x000fe4000c000000 */
[----:B------:R-:W-:-:S04]  /*4780*/  USEL UR4, UR56, UR4, !UP1 ;  /* 0x0000000438047287 */ /* 0x000fc8000c800000 */
[----:B------:R-:W-:-:S04]  /*4790*/  UIADD3 UR4, UPT, UPT, UR5, -UR4, URZ ;  /* 0x8000000405047290 */ /* 0x000fc8000fffe0ff */
[----:B------:R-:W-:-:S12]  /*47a0*/  UIMAD UR56, UR4, UR10, UR56 ;  /* 0x0000000a043872a4 */ /* 0x000fd8000f8e0238 */
.L_x_79:
[----:B------:R-:W-:Y:S01]  /*47b0*/  IADD3 R9, PT, PT, R9, 0x1, RZ ;  /* 0x0000000109097810 */ /* 0x000fe20007ffe0ff */
[----:B------:R-:W-:Y:S06]  /*47c0*/  BRA.U UP3, `(.L_x_80) ;  /* 0x0000000503807547 */ /* 0x000fec000b800000 */
[----:B------:R-:W2:Y:S01]  /*47d0*/  LDCU UR4, c[0x0][0x38c] ;  /* 0x00007180ff0477ac */ /* 0x000ea20008000800 */
[----:B------:R-:W-:Y:S02]  /*47e0*/  PLOP3.LUT P1, PT, PT, PT, PT, 0x80, 0x8 ;  /* 0x000000000008781c */ /* 0x000fe40003f2f070 */
[----:B------:R-:W-:Y:S01]  /*47f0*/  SHF.L.U32 R5, R10, 0x1f, RZ ;  /* 0x0000001f0a057819 */ /* 0x000fe200000006ff */
[----:B------:R-:W-:Y:S02]  /*4800*/  ULEA UR57, UR59, UR31, 0x3 ;  /* 0x0000001f3b397291 */ /* 0x000fe4000f8e18ff */
[----:B------:R-:W-:Y:S02]  /*4810*/  ULEA UR11, UR59, UR32, 0x6 ;  /* 0x000000203b0b7291 */ /* 0x000fe4000f8e30ff */
[----:B--2---:R-:W-:-:S06]  /*4820*/  UISETP.GE.AND UP0, UPT, UR4, 0x1, UPT ;  /* 0x000000010400788c */ /* 0x004fcc000bf06270 */
[----:B------:R-:W-:-:S05]  /*4830*/  PLOP3.LUT P0, PT, PT, PT, UP0, 0x80, 0x8 ;  /* 0x000000000008781c */ /* 0x000fca0003f0f008 */
[----:B------:R-:W-:-:S08]  /*4840*/  @UP0 ULEA UR4, UR29, UR31, 0x3 ;  /* 0x0000001f1d040291 */ /* 0x000fd0000f8e18ff */
[----:B-1----:R-:W-:-:S04]  /*4850*/  @P0 SHF.L.U32 R0, R3, 0x1f, RZ ;  /* 0x0000001f03000819 */ /* 0x002fc800000006ff */
[----:B------:R1:W2:Y:S01]  /*4860*/  @P0 SYNCS.PHASECHK.TRANS64.TRYWAIT P1, [UR4], R0 ;  /* 0x00000000ff0005a7 */ /* 0x0002a20008021104 */
[----:B------:R-:W-:-:S04]  /*4870*/  ULEA.HI UR4, UR25, UR25, URZ, 0x1 ;  /* 0x0000001919047291 */ /* 0x000fc8000f8f08ff */
[----:B------:R-:W-:-:S04]  /*4880*/  ULOP3.LUT UR4, UR4, 0x7ffffffe, URZ, 0xc0, !UPT ;  /* 0x7ffffffe04047892 */ /* 0x000fc8000f8ec0ff */
[----:B------:R-:W-:-:S04]  /*4890*/  UIADD3 UR4, UPT, UPT, -UR4, UR25, URZ ;  /* 0x0000001904047290 */ /* 0x000fc8000fffe1ff */
[----:B------:R-:W-:Y:S01]  /*48a0*/  ULEA UR45, UR4, UR69, 0x1 ;  /* 0x00000045042d7291 */ /* 0x000fe2000f8e08ff */
[----:B------:R-:W3:Y:S02]  /*48b0*/  SYNCS.PHASECHK.TRANS64.TRYWAIT P0, [UR57+0x100], R5 ;  /* 0x00010005ff0075a7 */ /* 0x000ee40008001139 */
[----:B-123--:R-:W-:Y:S09]  /*48c0*/  @!P0 BRA `(.L_x_81) ;  /* 0x0000005000208947 */ /* 0x00eff20003800000 */
.L_x_173:
[----:B------:R-:W-:Y:S01]  /*48d0*/  UMOV UR33, UR27 ;  /* 0x0000001b00217c82 */ /* 0x000fe20008000000 */
[----:B------:R-:W-:Y:S05]  /*48e0*/  BRA.U !UP0, `(.L_x_82) ;  /* 0x0000000508287547 */ /* 0x000fea000b800000 */
[----:B------:R-:W-:Y:S02]  /*48f0*/  USHF.R.U32.HI UR4, URZ, 0x1a, UR45 ;  /* 0x0000001aff047899 */ /* 0x000fe4000801162d */
[----:B------:R-:W-:Y:S02]  /*4900*/  UIADD3 UR51, UPT, UPT, UR45, 0x40000000, URZ ;  /* 0x400000002d337890 */ /* 0x000fe4000fffe0ff */
[----:B------:R-:W-:Y:S02]  /*4910*/  ULOP3.LUT UR49, UR45, 0x80000000, URZ, 0x3c, !UPT ;  /* 0x800000002d317892 */ /* 0x000fe4000f8e3cff */
[----:B------:R-:W-:Y:S02]  /*4920*/  UIADD3 UR47, UPT, UPT, UR45, -0x40000000, URZ ;  /* 0xc00000002d2f7890 */ /* 0x000fe4000fffe0ff */
[----:B------:R-:W-:Y:S02]  /*4930*/  ULOP3.LUT UR42, UR4, 0x30, URZ, 0xc0, !UPT ;  /* 0x00000030042a7892 */ /* 0x000fe4000f8ec0ff */
[----:B------:R-:W-:-:S02]  /*4940*/  USHF.R.U32.HI UR6, URZ, 0x1a, UR51 ;  /* 0x0000001aff067899 */ /* 0x000fc40008011633 */
[----:B------:R-:W-:Y:S02]  /*4950*/  USHF.R.U32.HI UR5, URZ, 0x1a, UR49 ;  /* 0x0000001aff057899 */ /* 0x000fe40008011631 */
[----:B------:R-:W-:Y:S02]  /*4960*/  USHF.R.U32.HI UR4, URZ, 0x1a, UR47 ;  /* 0x0000001aff047899 */ /* 0x000fe4000801162f */
[----:B------:R-:W-:Y:S02]  /*4970*/  ULOP3.LUT UR6, UR6, 0x30, URZ, 0xc0, !UPT ;  /* 0x0000003006067892 */ /* 0x000fe4000f8ec0ff */
[----:B------:R-:W-:Y:S02]  /*4980*/  ULOP3.LUT UR5, UR5, 0x30, URZ, 0xc0, !UPT ;  /* 0x0000003005057892 */ /* 0x000fe4000f8ec0ff */
[----:B------:R-:W-:Y:S02]  /*4990*/  ULOP3.LUT UR4, UR4, 0x30, URZ, 0xc0, !UPT ;  /* 0x0000003004047892 */ /* 0x000fe4000f8ec0ff */
[----:B------:R-:W-:-:S02]  /*49a0*/  UPRMT UR43, UR42, 0x5410, UR67 ;  /* 0x000054102a2b7896 */ /* 0x000fc40008000043 */
[----:B------:R-:W-:Y:S01]  /*49b0*/  UIADD3 UR33, UPT, UPT, UR68, UR27, URZ ;  /* 0x0000001b44217290 */ /* 0x000fe2000fffe0ff */
[----:B------:R-:W-:Y:S01]  /*49c0*/  UMOV UR26, URZ ;  /* 0x000000ff001a7c82 */ /* 0x000fe20008000000 */
[----:B------:R-:W-:Y:S01]  /*49d0*/  UMOV UR28, UR62 ;  /* 0x0000003e001c7c82 */ /* 0x000fe20008000000 */
[----:B------:R-:W-:Y:S01]  /*49e0*/  UMOV UR10, UR29 ;  /* 0x0000001d000a7c82 */ /* 0x000fe20008000000 */
[----:B------:R-:W-:Y:S02]  /*49f0*/  UPRMT UR41, UR6, 0x5410, UR66 ;  /* 0x0000541006297896 */ /* 0x000fe40008000042 */
[----:B------:R-:W-:Y:S02]  /*4a00*/  UPRMT UR37, UR5, 0x5410, UR65 ;  /* 0x0000541005257896 */ /* 0x000fe40008000041 */
[----:B------:R-:W-:Y:S01]  /*4a10*/  UPRMT UR35, UR4, 0x5410, UR64 ;  /* 0x0000541004237896 */ /* 0x000fe20008000040 */
[----:B------:R-:W-:Y:S01]  /*4a20*/  UMOV UR42, URZ ;  /* 0x000000ff002a7c82 */ /* 0x000fe20008000000 */
[----:B------:R-:W-:Y:S01]  /*4a30*/  UMOV UR40, URZ ;  /* 0x000000ff00287c82 */ /* 0x000fe20008000000 */
[----:B------:R-:W-:Y:S01]  /*4a40*/  UMOV UR36, URZ ;  /* 0x000000ff00247c82 */ /* 0x000fe20008000000 */
[----:B------:R-:W-:-:S08]  /*4a50*/  UMOV UR34, URZ ;  /* 0x000000ff00227c82 */ /* 0x000fd00008000000 */
.L_x_85:
[----:B--2---:R-:W-:Y:S01]  /*4a60*/  ULEA UR7, UR10, UR31, 0x3 ;  /* 0x0000001f0a077291 */ /* 0x004fe2000f8e18ff */
[----:B---3--:R-:W-:Y:S11]  /*4a70*/  @P1 BRA `(.L_x_83) ;  /* 0x00000000000c1947 */ /* 0x008ff60003800000 */
[----:B-1----:R-:W-:Y:S04]  /*4a80*/  SHF.L.U32 R5, R3, 0x1f, RZ ;  /* 0x0000001f03057819 */ /* 0x002fe800000006ff */
[----:B------:R-:W1:Y:S02]  /*4a90*/  SYNCS.PHASECHK.TRANS64.TRYWAIT P0, [UR7], R5 ;  /* 0x00000005ff0075a7 */ /* 0x000e640008001107 */
[----:B-1----:R-:W-:Y:S05]  /*4aa0*/  @!P0 BRA `(.L_x_84) ;  /* 0x0000004c00c08947 */ /* 0x002fea0003800000 */
.L_x_83:
[----:B------:R-:W-:Y:S01]  /*4ab0*/  UISETP.NE.AND UP0, UPT, UR28, 0x1, UPT ;  /* 0x000000011c00788c */ /* 0x000fe2000bf05270 */
[----:B------:R-:W-:Y:S01]  /*4ac0*/  PLOP3.LUT P1, PT, PT, PT, PT, 0x80, 0x8 ;  /* 0x000000000008781c */ /* 0x000fe20003f2f070 */
[----:B------:R-:W-:Y:S02]  /*4ad0*/  UIADD3 UR4, UPT, UPT, UR10, 0x1, URZ ;  /* 0x000000010a047890 */ /* 0x000fe4000fffe0ff */
[----:B------:R-:W-:Y:S02]  /*4ae0*/  ULEA UR6, UR10, UR53, 0x8 ;  /* 0x000000350a067291 */ /* 0x000fe4000f8e40ff */
[----:B------:R-:W-:Y:S01]  /*4af0*/  UISETP.NE.AND UP1, UPT, UR4, 0x9, UPT ;  /* 0x000000090400788c */ /* 0x000fe2000bf25270 */
[----:B------:R-:W-:Y:S01]  /*4b00*/  PLOP3.LUT P0, PT, PT, PT, UP0, 0x80, 0x8 ;  /* 0x000000000008781c */ /* 0x000fe20003f0f008 */
[----:B------:R-:W-:Y:S02]  /*4b10*/  ULEA UR24, UR10, UR54, 0x5 ;  /* 0x000000360a187291 */ /* 0x000fe4000f8e28ff */
[----:B------:R-:W-:Y:S02]  /*4b20*/  USEL UR5, URZ, 0x1, UP1 ;  /* 0x00000001ff057887 */ /* 0x000fe40008800000 */
[----:B------:R-:W-:Y:S02]  /*4b30*/  USEL UR29, UR4, URZ, UP1 ;  /* 0x000000ff041d7287 */ /* 0x000fe40008800000 */
[----:B------:R-:W-:Y:S02]  /*4b40*/  ULEA UR22, UR10, UR55, 0x5 ;  /* 0x000000370a167291 */ /* 0x000fe4000f8e28ff */
[----:B------:R-:W-:Y:S01]  /*4b50*/  @UP0 ULEA UR4, UR29, UR31, 0x3 ;  /* 0x0000001f1d040291 */ /* 0x000fe2000f8e18ff */
[----:B------:R-:W-:Y:S01]  /*4b60*/  LOP3.LUT R3, R3, UR5, RZ, 0x3c, !PT ;  /* 0x0000000503037c12 */ /* 0x000fe2000f8e3cff */
[----:B------:R-:W-:Y:S02]  /*4b70*/  UISETP.NE.U32.AND UP0, UPT, UR26, URZ, UPT ;  /* 0x000000ff1a00728c */ /* 0x000fe4000bf05070 */
[----:B------:R-:W-:Y:S01]  /*4b80*/  UIADD3 UR20, UPT, UPT, UR6, 0x2, URZ ;  /* 0x0000000206147890 */ /* 0x000fe2000fffe0ff */
[----:B-1----:R-:W-:Y:S01]  /*4b90*/  @P0 SHF.L.U32 R0, R3, 0x1f, RZ ;  /* 0x0000001f03000819 */ /* 0x002fe200000006ff */
[----:B------:R-:W-:Y:S02]  /*4ba0*/  UIADD3 UR16, UPT, UPT, UR6, 0x4, URZ ;  /* 0x0000000406107890 */ /* 0x000fe4000fffe0ff */
[----:B------:R-:W-:Y:S01]  /*4bb0*/  UIADD3 UR12, UPT, UPT, UR6, 0x6, URZ ;  /* 0x00000006060c7890 */ /* 0x000fe2000fffe0ff */
[----:B------:R2:W3:Y:S01]  /*4bc0*/  @P0 SYNCS.PHASECHK.TRANS64.TRYWAIT P1, [UR4], R0 ;  /* 0x00000000ff0005a7 */ /* 0x0004e20008021104 */
[----:B------:R-:W-:Y:S02]  /*4bd0*/  ULEA UR4, UR10, UR52, 0xa ;  /* 0x000000340a047291 */ /* 0x000fe4000f8e50ff */
[----:B------:R-:W-:Y:S02]  /*4be0*/  UIADD3 UR30, UPT, UPT, UR7, 0x48, URZ ;  /* 0x00000048071e7890 */ /* 0x000fe4000fffe0ff */
[----:B------:R-:W-:Y:S02]  /*4bf0*/  UIADD3 UR18, UPT, UPT, UR4, 0x2, URZ ;  /* 0x0000000204127890 */ /* 0x000fe4000fffe0ff */
[----:B------:R-:W-:Y:S02]  /*4c00*/  UIADD3 UR14, UPT, UPT, UR4, 0x4, URZ ;  /* 0x00000004040e7890 */ /* 0x000fe4000fffe0ff */
[----:B------:R-:W-:Y:S02]  /*4c10*/  UIADD3 UR8, UPT, UPT, UR4, 0x6, URZ ;  /* 0x0000000604087890 */ /* 0x000fe4000fffe0ff */
[----:B------:R-:W-:Y:S02]  /*4c20*/  UIADD3 UR27, UPT, UPT, UR27, 0x1, URZ ;  /* 0x000000011b1b7890 */ /* 0x000fe4000fffe0ff */
[----:B------:R-:W-:Y:S01]  /*4c30*/  UIADD3 UR28, UPT, UPT, UR28, -0x1, URZ ;  /* 0xffffffff1c1c7890 */ /* 0x000fe2000fffe0ff */
[----:B------:R-:W-:Y:S01]  /*4c40*/  UMOV UR25, 0x4008 ;  /* 0x0000400800197882 */ /* 0x000fe20000000000 */
[----:B------:R-:W-:Y:S01]  /*4c50*/  UMOV UR23, 0x4008 ;  /* 0x0000400800177882 */ /* 0x000fe20000000000 */
[----:B------:R2:W-:Y:S01]  /*4c60*/  UTCCP.T.S.2CTA.4x32dp128bit tmem[UR32+0x80], gdesc[UR24] ;  /* 0x00008018200079e7 */ /* 0x0005e20009300000 */
[----:B------:R2:W-:Y:S01]  /*4c70*/  UTCCP.T.S.2CTA.4x32dp128bit tmem[UR32+0x84], gdesc[UR22] ;  /* 0x00008416200079e7 */ /* 0x0005e20009300000 */
[----:B------:R-:W-:Y:S01]  /*4c80*/  UMOV UR7, 0x40004040 ;  /* 0x4000404000077882 */ /* 0x000fe20000000000 */
[----:B------:R-:W-:Y:S01]  /*4c90*/  UMOV UR5, 0x40004040 ;  /* 0x4000404000057882 */ /* 0x000fe20000000000 */
[----:B------:R-:W-:Y:S01]  /*4ca0*/  UMOV UR21, 0x40004040 ;  /* 0x4000404000157882 */ /* 0x000fe20000000000 */
[----:B------:R2:W-:Y:S01]  /*4cb0*/  UTCQMMA.2CTA gdesc[UR4], gdesc[UR6], tmem[UR11], tmem[UR42], idesc[UR43], tmem[UR44], UP0 ;  /* 0x002c2a0604007dea */ /* 0x0005e2000820030b */
[----:B------:R-:W-:Y:S01]  /*4cc0*/  UISETP.NE.AND UP0, UPT, UR27, UR33, UPT ;  /* 0x000000211b00728c */ /* 0x000fe2000bf05270 */
[----:B------:R-:W-:Y:S01]  /*4cd0*/  UMOV UR19, 0x40004040 ;  /* 0x4000404000137882 */ /* 0x000fe20000000000 */
[----:B------:R-:W-:Y:S01]  /*4ce0*/  UMOV UR17, 0x40004040 ;  /* 0x4000404000117882 */ /* 0x000fe20000000000 */
[----:B------:R2:W-:Y:S01]  /*4cf0*/  UTCQMMA.2CTA gdesc[UR18], gdesc[UR20], tmem[UR11], tmem[UR40], idesc[UR41], tmem[UR50], UPT ;  /* 0x0032281412007dea */ /* 0x0005e2000ba0030b */
[----:B------:R-:W-:Y:S01]  /*4d00*/  UMOV UR15, 0x40004040 ;  /* 0x40004040000f7882 */ /* 0x000fe20000000000 */
[----:B------:R-:W-:Y:S01]  /*4d10*/  UMOV UR13, 0x40004040 ;  /* 0x40004040000d7882 */ /* 0x000fe20000000000 */
[----:B------:R2:W-:Y:S01]  /*4d20*/  UTCQMMA.2CTA gdesc[UR14], gdesc[UR16], tmem[UR11], tmem[UR36], idesc[UR37], tmem[UR48], UPT ;  /* 0x003024100e007dea */ /* 0x0005e2000ba0030b */
[----:B------:R-:W-:Y:S01]  /*4d30*/  UMOV UR9, 0x40004040 ;  /* 0x4000404000097882 */ /* 0x000fe20000000000 */
[----:B------:R-:W-:Y:S01]  /*4d40*/  UMOV UR26, 0x1 ;  /* 0x00000001001a7882 */ /* 0x000fe20000000000 */
[----:B------:R2:W-:Y:S01]  /*4d50*/  UTCQMMA.2CTA gdesc[UR8], gdesc[UR12], tmem[UR11], tmem[UR34], idesc[UR35], tmem[UR46], UPT ;  /* 0x002e220c08007dea */ /* 0x0005e2000ba0030b */
[----:B------:R2:W-:Y:S01]  /*4d60*/  UTCBAR.2CTA.MULTICAST [UR30], URZ, UR38 ;  /* 0x000000ff1e0073e9 */ /* 0x0005e20008200826 */
[----:B------:R-:W-:Y:S01]  /*4d70*/  UMOV UR10, UR29 ;  /* 0x0000001d000a7c82 */ /* 0x000fe20008000000 */
[----:B------:R-:W-:Y:S05]  /*4d80*/  BRA.U UP0, `(.L_x_85) ;  /* 0xfffffffd00347547 */ /* 0x000fea000b83ffff */
.L_x_82:
[----:B--2---:R-:W-:Y:S01]  /*4d90*/  UIADD3 UR4, UPT, UPT, UR57, 0xf0, URZ ;  /* 0x000000f039047890 */ /* 0x004fe2000fffe0ff */
[----:B------:R-:W-:-:S08]  /*4da0*/  UMOV UR27, UR33 ;  /* 0x00000021001b7c82 */ /* 0x000fd00008000000 */
[----:B------:R2:W-:Y:S01]  /*4db0*/  UTCBAR.2CTA.MULTICAST [UR4], URZ, UR63 ;  /* 0x000000ff040073e9 */ /* 0x0005e2000820083f */
[----:B------:R-:W-:Y:S02]  /*4dc0*/  NOP ;  /* 0x0000000000007918 */ /* 0x000fe40000000000 */
.L_x_80:
[----:B------:R-:W-:Y:S01]  /*4dd0*/  R2UR UR5, R86 ;  /* 0x00000000560572ca */ /* 0x000fe200000e0000 */
[----:B--2---:R-:W-:Y:S01]  /*4de0*/  UIADD3 UR4, UPT, UPT, UR59, 0x1, URZ ;  /* 0x000000013b047890 */ /* 0x004fe2000fffe0ff */
[----:B------:R-:W-:-:S03]  /*4df0*/  ISETP.NE.AND P0, PT, R9, 0x2, PT ;  /* 0x000000020900780c */ /* 0x000fc60003f05270 */
[----:B------:R-:W-:Y:S01]  /*4e00*/  UISETP.NE.AND UP0, UPT, UR4, 0x2, UPT ;  /* 0x000000020400788c */ /* 0x000fe2000bf05270 */
[----:B-1----:R-:W-:Y:S02]  /*4e10*/  SEL R5, RZ, 0x1, P0 ;  /* 0x00000001ff057807 */ /* 0x002fe40000000000 */
[----:B------:R-:W-:Y:S01]  /*4e20*/  SEL R9, R9, RZ, P0 ;  /* 0x000000ff09097207 */ /* 0x000fe20000000000 */
[----:B------:R-:W-:Y:S01]  /*4e30*/  USEL UR59, UR4, URZ, UP0 ;  /* 0x000000ff043b7287 */ /* 0x000fe20008000000 */
[----:B------:R-:W-:-:S03]  /*4e40*/  LOP3.LUT R8, R8, R5, RZ, 0x3c, !PT ;  /* 0x0000000508087212 */ /* 0x000fc600078e3cff */
[----:B------:R-:W-:Y:S02]  /*4e50*/  UIADD3 UR25, UPT, UPT, UR56, UR5, URZ ;  /* 0x0000000538197290 */ /* 0x000fe4000fffe0ff */
[----:B------:R-:W-:-:S06]  /*4e60*/  USEL UR5, URZ, 0x1, UP0 ;  /* 0x00000001ff057887 */ /* 0x000fcc0008000000 */
[----:B------:R-:W-:Y:S01]  /*4e70*/  LOP3.LUT R10, R10, UR5, RZ, 0x3c, !PT ;  /* 0x000000050a0a7c12 */ /* 0x000fe2000f8e3cff */
[----:B------:R-:W-:Y:S06]  /*4e80*/  BRA.U UP2, `(.L_x_86) ;  /* 0xfffffff102cc7547 */ /* 0x000fec000b83ffff */
[----:B------:R-:W1:Y:S01]  /*4e90*/  S2UR UR8, SR_CgaCtaId ;  /* 0x00000000000879c3 */ /* 0x000e620000008800 */
[----:B------:R-:W-:Y:S01]  /*4ea0*/  ELECT P0, URZ, PT ;  /* 0x0000000000ff782f */ /* 0x000fe20003800000 */
[----:B------:R-:W-:Y:S01]  /*4eb0*/  HFMA2 R0, -RZ, RZ, 0, 5.9604644775390625e-08 ;  /* 0x00000001ff007431 */ /* 0x000fe200000001ff */
[----:B------:R-:W-:-:S05]  /*4ec0*/  UMOV UR4, 0x40 ;  /* 0x0000004000047882 */ /* 0x000fca0000000000 */
[----:B------:R-:W-:Y:S01]  /*4ed0*/  UVIRTCOUNT.DEALLOC.SMPOOL 0x80 ;  /* 0x000000800000784c */ /* 0x000fe20000000000 */
[----:B------:R-:W-:Y:S02]  /*4ee0*/  UISETP.NE.AND UP0, UPT, UR71, URZ, UPT ;  /* 0x000000ff4700728c */ /* 0x000fe4000bf05270 */
[----:B-1----:R-:W-:-:S09]  /*4ef0*/  ULEA UR8, UR8, UR4, 0x18 ;  /* 0x0000000408087291 */ /* 0x002fd2000f8ec0ff */
[----:B------:R1:W-:Y:S01]  /*4f00*/  @P0 STS.U8 [UR8+0x1c], R0 ;  /* 0x00001c00ff000988 */ /* 0x0003e20008000008 */
[----:B------:R-:W-:Y:S05]  /*4f10*/  BRA.U UP0, `(.L_x_87) ;  /* 0x0000000100587547 */ /* 0x000fea000b800000 */
[----:B------:R-:W-:Y:S01]  /*4f20*/  UIADD3 UR5, UPT, UPT, UR31, 0x100, URZ ;  /* 0x000001001f057890 */ /* 0x000fe2000fffe0ff */
[----:B------:R-:W-:-:S03]  /*4f30*/  SHF.L.U32 R3, R10, 0x1f, RZ ;  /* 0x0000001f0a037819 */ /* 0x000fc600000006ff */
[----:B------:R-:W-:-:S09]  /*4f40*/  ULEA UR4, UR59, UR5, 0x3 ;  /* 0x000000053b047291 */ /* 0x000fd2000f8e18ff */
[----:B------:R-:W2:Y:S02]  /*4f50*/  SYNCS.PHASECHK.TRANS64.TRYWAIT P0, [UR4], R3 ;  /* 0x00000003ff0075a7 */ /* 0x000ea40008001104 */
[----:B--2---:R-:W-:Y:S05]  /*4f60*/  @!P0 BRA `(.L_x_88) ;  /* 0x0000004800a88947 */ /* 0x004fea0003800000 */
.L_x_176:
[----:B------:R-:W-:-:S04]  /*4f70*/  UIADD3 UR4, UPT, UPT, UR59, 0x1, URZ ;  /* 0x000000013b047890 */ /* 0x000fc8000fffe0ff */
[----:B------:R-:W-:-:S04]  /*4f80*/  UISETP.NE.AND UP1, UPT, UR4, 0x2, UPT ;  /* 0x000000020400788c */ /* 0x000fc8000bf25270 */
[----:B------:R-:W-:Y:S02]  /*4f90*/  USEL UR6, URZ, 0x1, UP1 ;  /* 0x00000001ff067887 */ /* 0x000fe40008800000 */
[----:B------:R-:W-:-:S04]  /*4fa0*/  USEL UR4, UR4, URZ, UP1 ;  /* 0x000000ff04047287 */ /* 0x000fc80008800000 */
[----:B------:R-:W-:Y:S01]  /*4fb0*/  ULEA UR4, UR4, UR5, 0x3 ;  /* 0x0000000504047291 */ /* 0x000fe2000f8e18ff */
[----:B-1----:R-:W-:-:S04]  /*4fc0*/  LOP3.LUT R3, R10, UR6, RZ, 0x3c, !PT ;  /* 0x000000060a037c12 */ /* 0x002fc8000f8e3cff */
[----:B------:R-:W-:Y:S01]  /*4fd0*/  SHF.L.U32 R3, R3, 0x1f, RZ ;  /* 0x0000001f03037819 */ /* 0x000fe200000006ff */
[----:B------:R-:W-:-:S04]  /*4fe0*/  IMAD.U32 R0, RZ, RZ, UR4 ;  /* 0x00000004ff007e24 */ /* 0x000fc8000f8e00ff */
[----:B------:R1:W2:Y:S03]  /*4ff0*/  SYNCS.PHASECHK.TRANS64.TRYWAIT P0, [R0+URZ], R3 ;  /* 0x00000003000075a7 */ /* 0x0002a600080011ff */
[----:B--2---:R-:W-:Y:S05]  /*5000*/  @!P0 NANOSLEEP.SYNCS 0x989680 ;  /* 0x009896800000895d */ /* 0x004fea0003900000 */
[----:B------:R-:W2:Y:S02]  /*5010*/  @!P0 SYNCS.PHASECHK.TRANS64 P0, [R0+URZ], R3 ;  /* 0x00000003000085a7 */ /* 0x000ea400080010ff */
[----:B--2---:R-:W-:Y:S05]  /*5020*/  @P0 BRA `(.L_x_89) ;  /* 0x0000000000200947 */ /* 0x004fea0003800000 */
.L_x_90:
[----:B--2---:R2:W4:Y:S02]  /*5030*/  SYNCS.PHASECHK.TRANS64.TRYWAIT P0, [R0+URZ], R3 ;  /* 0x00000003000075a7 */ /* 0x00452400080011ff */
[----:B----4-:R-:W-:Y:S05]  /*5040*/  @!P0 NANOSLEEP.SYNCS 0x989680 ;  /* 0x009896800000895d */ /* 0x010fea0003900000 */
[----:B------:R-:W4:Y:S02]  /*5050*/  @!P0 SYNCS.PHASECHK.TRANS64 P0, [R0+URZ], R3 ;  /* 0x00000003000085a7 */ /* 0x000f2400080010ff */
[----:B----4-:R-:W-:Y:S05]  /*5060*/  @!P0 BRA `(.L_x_90) ;  /* 0xfffffffc00f08947 */ /* 0x010fea000383ffff */
[----:B------:R-:W-:Y:S05]  /*5070*/  BRA `(.L_x_89) ;  /* 0x00000000000c7947 */ /* 0x000fea0003800000 */
.L_x_87:
[----:B------:R-:W-:-:S04]  /*5080*/  UIADD3 UR4, UPT, UPT, UR31, 0x130, URZ ;  /* 0x000001301f047890 */ /* 0x000fc8000fffe0ff */
[----:B------:R-:W-:-:S09]  /*5090*/  UPRMT UR4, UR70, 0x654, UR4 ;  /* 0x0000065446047896 */ /* 0x000fd20008000004 */
[----:B------:R-:W-:Y:S03]  /*50a0*/  SYNCS.ARRIVE.TRANS64.RED.A1T0 RZ, [UR4], RZ ;  /* 0x000000ffffff79a7 */ /* 0x000fe60008100404 */
.L_x_89:
[----:B-12---:R-:W-:Y:S01]  /*50b0*/  SHF.L.U32 R3, RZ, 0x1f, RZ ;  /* 0x0000001fff037819 */ /* 0x006fe200000006ff */
[----:B------:R-:W-:Y:S01]  /*50c0*/  UIADD3 UR4, UPT, UPT, UR31, 0x130, URZ ;  /* 0x000001301f047890 */ /* 0x000fe2000fffe0ff */
[----:B------:R-:W-:Y:S02]  /*50d0*/  PLOP3.LUT P0, PT, PT, PT, UP0, 0x80, 0x8 ;  /* 0x000000000008781c */ /* 0x000fe40003f0f008 */
[----:B---3--:R-:W1:Y:S02]  /*50e0*/  SYNCS.PHASECHK.TRANS64.TRYWAIT P1, [UR31+0x130], R3 ;  /* 0x00013003ff0075a7 */ /* 0x008e64000802111f */
[----:B-1----:R-:W-:Y:S09]  /*50f0*/  @!P1 BRA `(.L_x_91) ;  /* 0x00000048005c9947 */ /* 0x002ff20003800000 */
.L_x_178:
[----:B------:R-:W-:Y:S01]  /*5100*/  @!UP0 UPRMT UR4, UR70, 0x654, UR4 ;  /* 0x0000065446048896 */ /* 0x000fe20008000004 */
[----:B------:R-:W-:Y:S01]  /*5110*/  UMOV UR5, 0xffff ;  /* 0x0000ffff00057882 */ /* 0x000fe20000000000 */
[----:B------:R-:W-:-:S07]  /*5120*/  UMOV UR6, 0x1 ;  /* 0x0000000100067882 */ /* 0x000fce0000000000 */
[----:B------:R-:W-:Y:S01]  /*5130*/  @!P0 SYNCS.ARRIVE.TRANS64.RED.A1T0 RZ, [UR4], RZ ;  /* 0x000000ffffff89a7 */ /* 0x000fe20008100404 */
[----:B------:R-:W-:Y:S01]  /*5140*/  NOP ;  /* 0x0000000000007918 */ /* 0x000fe20000000000 */
[----:B-1----:R-:W1:Y:S01]  /*5150*/  LDS R0, [UR8+0x14] ;  /* 0x00001408ff007984 */ /* 0x002e620008000800 */
[----:B------:R-:W-:-:S04]  /*5160*/  ULOP3.LUT UR4, UR32, 0xffff, URZ, 0xc0, !UPT ;  /* 0x0000ffff20047892 */ /* 0x000fc8000f8ec0ff */
[----:B------:R-:W-:-:S04]  /*5170*/  USHF.R.U32.HI UR4, URZ, 0x5, UR4 ;  /* 0x00000005ff047899 */ /* 0x000fc80008011604 */
[----:B------:R-:W-:Y:S02]  /*5180*/  USHF.L.U32 UR5, UR5, UR4, URZ ;  /* 0x0000000405057299 */ /* 0x000fe400080006ff */
[----:B------:R-:W-:-:S04]  /*5190*/  USHF.L.U32 UR4, UR6, UR4, URZ ;  /* 0x0000000406047299 */ /* 0x000fc800080006ff */
[----:B-1----:R-:W-:-:S04]  /*51a0*/  LOP3.LUT R0, R0, UR5, RZ, 0xc0, !PT ;  /* 0x0000000500007c12 */ /* 0x002fc8000f8ec0ff */
[----:B------:R-:W-:-:S13]  /*51b0*/  ISETP.NE.AND P0, PT, R0, UR5, PT ;  /* 0x0000000500007c0c */ /* 0x000fda000bf05270 */
[----:B------:R-:W-:Y:S05]  /*51c0*/  @P0 BRA `(.L_x_92) ;  /* 0x0000000000580947 */ /* 0x000fea0003800000 */
[----:B------:R-:W1:Y:S02]  /*51d0*/  LDS R0, [UR8+0x18] ;  /* 0x00001808ff007984 */ /* 0x000e640008000800 */
[----:B-1----:R-:W-:-:S04]  /*51e0*/  LOP3.LUT R0, R0, UR4, RZ, 0xc0, !PT ;  /* 0x0000000400007c12 */ /* 0x002fc8000f8ec0ff */
[----:B------:R-:W-:-:S13]  /*51f0*/  ISETP.NE.AND P0, PT, R0, UR4, PT ;  /* 0x0000000400007c0c */ /* 0x000fda000bf05270 */
[----:B------:R-:W-:Y:S05]  /*5200*/  @P0 BRA `(.L_x_93) ;  /* 0x00000000003c0947 */ /* 0x000fea0003800000 */
[----:B------:R-:W1:Y:S01]  /*5210*/  S2R R2, SR_LANEID ;  /* 0x0000000000027919 */ /* 0x000e620000000000 */
[----:B------:R-:W-:Y:S01]  /*5220*/  ULOP3.LUT UR5, URZ, UR5, URZ, 0x33, !UPT ;  /* 0x00000005ff057292 */ /* 0x000fe2000f8e33ff */
[----:B------:R-:W-:Y:S01]  /*5230*/  LOP3.LUT R4, RZ, UR4, RZ, 0x33, !PT ;  /* 0x00000004ff047c12 */ /* 0x000fe2000f8e33ff */
[----:B------:R-:W-:Y:S02]  /*5240*/  VOTEU.ANY UR4, UPT, PT ;  /* 0x0000000000047886 */ /* 0x000fe400038e0100 */
[----:B------:R-:W-:Y:S01]  /*5250*/  UFLO.U32 UR4, UR4 ;  /* 0x00000004000472bd */ /* 0x000fe200080e0000 */
[----:B------:R-:W2:Y:S01]  /*5260*/  REDUX UR6, R4 ;  /* 0x00000000040673c4 */ /* 0x000ea20000000000 */
[----:B------:R-:W-:-:S06]  /*5270*/  IMAD.U32 R0, RZ, RZ, UR5 ;  /* 0x00000005ff007e24 */ /* 0x000fcc000f8e00ff */
[----:B------:R3:W-:Y:S01]  /*5280*/  UTCATOMSWS.AND URZ, UR5 ;  /* 0x0000000500ff79e3 */ /* 0x0007e20008000000 */
[----:B------:R-:W4:Y:S01]  /*5290*/  REDUX UR7, R0 ;  /* 0x00000000000773c4 */ /* 0x000f220000000000 */
[----:B-1----:R-:W-:Y:S01]  /*52a0*/  ISETP.EQ.U32.AND P0, PT, R2, UR4, PT ;  /* 0x0000000402007c0c */ /* 0x002fe2000bf02070 */
[----:B--2---:R-:W-:Y:S01]  /*52b0*/  IMAD.U32 R2, RZ, RZ, UR6 ;  /* 0x00000006ff027e24 */ /* 0x004fe2000f8e00ff */
[----:B----4-:R-:W-:-:S11]  /*52c0*/  MOV R3, UR7 ;  /* 0x0000000700037c02 */ /* 0x010fd60008000f00 */
[----:B------:R3:W-:Y:S04]  /*52d0*/  @P0 ATOMS.AND RZ, [UR8+0x14], R3 ;  /* 0x00001403ffff098c */ /* 0x0007e8000a800008 */
[----:B------:R3:W-:Y:S01]  /*52e0*/  @P0 ATOMS.AND RZ, [UR8+0x18], R2 ;  /* 0x00001802ffff098c */ /* 0x0007e2000a800008 */
[----:B------:R-:W-:Y:S05]  /*52f0*/  BRA `(.L_x_94) ;  /* 0x0000000000147947 */ /* 0x000fea0003800000 */
.L_x_93:
[----:B------:R-:W-:Y:S02]  /*5300*/  MOV R2, 0x5320 ;  /* 0x0000532000027802 */ /* 0x000fe40000000f00 */
[----:B-----5:R-:W-:Y:S05]  /*5310*/  CALL.REL.NOINC `($__internal_0_$__cuda_sm10x_tcgen05_guardrail_trap_col_being_dealloced_not_returned_by_alloc) ;  /* 0x0000004800c87944 */ /* 0x020fea0003c00000 */
[----:B------:R-:W-:Y:S05]  /*5320*/  BRA `(.L_x_94) ;  /* 0x0000000000087947 */ /* 0x000fea0003800000 */
.L_x_92:
[----:B------:R-:W-:Y:S02]  /*5330*/  MOV R2, 0x5350 ;  /* 0x0000535000027802 */ /* 0x000fe40000000f00 */
[----:B-----5:R-:W-:Y:S05]  /*5340*/  CALL.REL.NOINC `($__internal_2_$__cuda_sm10x_tcgen05_guardrail_trap_unallocated_columns_being_dealloced) ;  /* 0x0000004800d47944 */ /* 0x020fea0003c00000 */
.L_x_94:
[----:B------:R-:W-:Y:S01]  /*5350*/  NOP ;  /* 0x0000000000007918 */ /* 0x000fe20000000000 */
[----:B---3--:R-:W-:Y:S05]  /*5360*/  EXIT ;  /* 0x000000000000794d */ /* 0x008fea0003800000 */
.L_x_65:
[----:B------:R-:W-:-:S09]  /*5370*/  UISETP.NE.OR UP0, UPT, UR22, 0x3, !UP3 ;  /* 0x000000031600788c */ /* 0x000fd2000df05670 */
[----:B------:R-:W-:Y:S05]  /*5380*/  BRA.U UP0, `(.L_x_95) ;  /* 0x0000000d00fc7547 */ /* 0x000fea000b800000 */
[----:B------:R-:W1:Y:S01]  /*5390*/  S2UR UR6, SR_CgaCtaId ;  /* 0x00000000000679c3 */ /* 0x000e620000008800 */
[----:B------:R-:W2:Y:S01]  /*53a0*/  LDCU UR33, c[0x0][0x370] ;  /* 0x00006e00ff2177ac */ /* 0x000ea20008000800 */
[----:B------:R-:W-:Y:S02]  /*53b0*/  HFMA2 R13, -RZ, RZ, 0, 0 ;  /* 0x00000000ff0d7431 */ /* 0x000fe400000001ff */
[----:B------:R-:W-:Y:S01]  /*53c0*/  IMAD.MOV.U32 R15, RZ, RZ, 0x1 ;  /* 0x00000001ff0f7424 */ /* 0x000fe200078e00ff */
[----:B------:R-:W-:Y:S01]  /*53d0*/  MOV R7, 0x2000 ;  /* 0x0000200000077802 */ /* 0x000fe20000000f00 */
[----:B------:R-:W2:Y:S01]  /*53e0*/  LDCU.128 UR28, c[0x0][0xf10] ;  /* 0x0001e200ff1c77ac */ /* 0x000ea20008000c00 */
[----:B------:R-:W-:Y:S01]  /*53f0*/  IMAD.MOV.U32 R14, RZ, RZ, RZ ;  /* 0x000000ffff0e7224 */ /* 0x000fe200078e00ff */
[----:B------:R-:W3:Y:S01]  /*5400*/  LDC.64 R16, c[0x0][0x348] ;  /* 0x0000d200ff107b82 */ /* 0x000ee20000000a00 */
[----:B------:R-:W4:Y:S01]  /*5410*/  LDCU UR32, c[0x0][0x374] ;  /* 0x00006e80ff2077ac */ /* 0x000f220008000800 */
[----:B------:R-:W4:Y:S06]  /*5420*/  LDCU UR15, c[0x0][0xf0c] ;  /* 0x0001e180ff0f77ac */ /* 0x000f2c0008000800 */
[----:B------:R-:W3:Y:S01]  /*5430*/  LDC.64 R2, c[0x0][0xc88] ;  /* 0x00032200ff027b82 */ /* 0x000ee20000000a00 */
[----:B------:R-:W4:Y:S01]  /*5440*/  LDCU UR36, c[0x0][0xf20] ;  /* 0x0001e400ff2477ac */ /* 0x000f220008000800 */
[----:B------:R-:W4:Y:S06]  /*5450*/  LDCU UR4, c[0x0][0xf30] ;  /* 0x0001e600ff0477ac */ /* 0x000f2c0008000800 */
[----:B------:R-:W3:Y:S01]  /*5460*/  LDC.64 R4, c[0x0][0xc90] ;  /* 0x00032400ff047b82 */ /* 0x000ee20000000a00 */
[----:B------:R-:W-:Y:S01]  /*5470*/  UMOV UR24, 0x400 ;  /* 0x0000040000187882 */ /* 0x000fe20000000000 */
[----:B------:R-:W-:-:S02]  /*5480*/  UPLOP3.LUT UP3, UPT, UPT, UPT, UPT, 0x40, 0x4 ;  /* 0x000000000004789c */ /* 0x000fc40003f6e870 */
[----:B-1----:R-:W-:Y:S02]  /*5490*/  ULEA UR24, UR6, UR24, 0x18 ;  /* 0x0000001806187291 */ /* 0x002fe4000f8ec0ff */
[----:B--2---:R-:W-:Y:S02]  /*54a0*/  UIMAD.WIDE.U32 UR6, UR33, UR28, URZ ;  /* 0x0000001c210672a5 */ /* 0x004fe4000f8e00ff */
[----:B----4-:R-:W-:Y:S02]  /*54b0*/  UIMAD.WIDE.U32 UR8, UR32, UR31, URZ ;  /* 0x0000001f200872a5 */ /* 0x010fe4000f8e00ff */
[----:B------:R-:W-:Y:S02]  /*54c0*/  UISETP.GE.AND UP0, UPT, UR39, 0x1, UPT ;  /* 0x000000012700788c */ /* 0x000fe4000bf06270 */
[----:B------:R-:W-:Y:S01]  /*54d0*/  UISETP.NE.AND UP4, UPT, UR39, 0x1, UPT ;  /* 0x000000012700788c */ /* 0x000fe2000bf85270 */
[----:B------:R-:W-:Y:S02]  /*54e0*/  UMOV UR6, UR7 ;  /* 0x0000000700067c82 */ /* 0x000fe40008000000 */
[----:B------:R-:W-:Y:S01]  /*54f0*/  UMOV UR34, UR9 ;  /* 0x0000000900227c82 */ /* 0x000fe20008000000 */
[----:B------:R-:W1:Y:S01]  /*5500*/  LDCU.64 UR16, c[0x0][0xf28] ;  /* 0x0001e500ff1077ac */ /* 0x000e620008000a00 */
[----:B------:R-:W-:-:S02]  /*5510*/  UISETP.NE.AND UP6, UPT, UR15, 0x1, UPT ;  /* 0x000000010f00788c */ /* 0x000fc4000bfc5270 */
[----:B------:R-:W-:Y:S02]  /*5520*/  UISETP.NE.AND UP5, UPT, UR30, 0x1, UPT ;  /* 0x000000011e00788c */ /* 0x000fe4000bfa5270 */
[----:B------:R-:W-:Y:S02]  /*5530*/  USHF.R.U32.HI UR35, URZ, UR29, UR6 ;  /* 0x0000001dff237299 */ /* 0x000fe40008011606 */
[----:B------:R-:W-:Y:S02]  /*5540*/  USHF.R.U32.HI UR34, URZ, UR36, UR34 ;  /* 0x00000024ff227299 */ /* 0x000fe40008011622 */
[----:B------:R-:W-:Y:S01]  /*5550*/  UISETP.NE.AND UP2, UPT, UR4, 0x1, UPT ;  /* 0x000000010400788c */ /* 0x000fe2000bf45270 */
[----:B------:R-:W-:-:S10]  /*5560*/  UMOV UR12, URZ ;  /* 0x000000ff000c7c82 */ /* 0x000fd40008000000 */
.L_x_104:
[C---:B------:R-:W-:Y:S02]  /*5570*/  LEA R12, R14.reuse, UR24, 0x3 ;  /* 0x000000180e0c7c11 */ /* 0x040fe4000f8e18ff */
[----:B------:R-:W-:Y:S02]  /*5580*/  SHF.L.U32 R9, R13, 0x1f, RZ ;  /* 0x0000001f0d097819 */ /* 0x000fe400000006ff */
[----:B------:R-:W-:Y:S02]  /*5590*/  LEA R10, R14, UR24, 0x4 ;  /* 0x000000180e0a7c11 */ /* 0x000fe4000f8e20ff */
[----:B------:R-:W2:Y:S02]  /*55a0*/  SYNCS.PHASECHK.TRANS64.TRYWAIT P0, [R12+URZ+0xd0], R9 ;  /* 0x0000d0090c0075a7 */ /* 0x000ea400080011ff */
[----:B--2-4-:R-:W-:Y:S05]  /*55b0*/  @!P0 BRA `(.L_x_96) ;  /* 0x0000004400448947 */ /* 0x014fea0003800000 */
.L_x_179:
[----:B--2---:R-:W2:Y:S01]  /*55c0*/  LDS.128 R8, [R10+0x140] ;  /* 0x000140000a087984 */ /* 0x004ea20000000c00 */
[----:B------:R-:W-:Y:S01]  /*55d0*/  UISETP.GE.AND UP0, UPT, UR39, 0x1, UPT ;  /* 0x000000012700788c */ /* 0x000fe2000bf06270 */
[----:B------:R-:W-:Y:S01]  /*55e0*/  @!PT LDS RZ, [RZ] ;  /* 0x00000000fffff984 */ /* 0x000fe20000000800 */
[----:B------:R-:W-:Y:S01]  /*55f0*/  @!PT LDS RZ, [RZ] ;  /* 0x00000000fffff984 */ /* 0x000fe20000000800 */
[----:B------:R-:W-:Y:S01]  /*5600*/  @!PT LDS RZ, [RZ] ;  /* 0x00000000fffff984 */ /* 0x000fe20000000800 */
[----:B------:R-:W-:Y:S01]  /*5610*/  @!PT LDS RZ, [RZ] ;  /* 0x00000000fffff984 */ /* 0x000fe20000000800 */
[----:B------:R4:W-:Y:S06]  /*5620*/  MEMBAR.ALL.CTA ;  /* 0x0000000000007992 */ /* 0x0009ec0000008000 */
[----:B----4-:R-:W4:Y:S01]  /*5630*/  FENCE.VIEW.ASYNC.S ;  /* 0x00000000000073c6 */ /* 0x010f220000000000 */
[----:B--2---:R-:W-:Y:S11]  /*5640*/  LOP3.LUT P0, RZ, R10, 0x1, RZ, 0xc0, !PT ;  /* 0x000000010aff7812 */ /* 0x004ff6000780c0ff */
[----:B------:R-:W-:Y:S02]  /*5650*/  @!UPT UIADD3 URZ, UPT, UPT, URZ, URZ, URZ ;  /* 0x000000fffffff290 */ /* 0x000fe4000fffe0ff */
[----:B----4-:R-:W-:Y:S01]  /*5660*/  VOTEU.ANY UP1, P0 ;  /* 0x0000000000ff7886 */ /* 0x010fe20000020100 */
[----:B------:R-:W-:Y:S11]  /*5670*/  PLOP3.LUT P0, PT, PT, PT, UP1, 0x80, 0x8 ;  /* 0x000000000008781c */ /* 0x000ff60003f0f018 */
[----:B------:R-:W-:Y:S02]  /*5680*/  @!UPT UIADD3 URZ, UPT, UPT, URZ, URZ, URZ ;  /* 0x000000fffffff290 */ /* 0x000fe4000fffe0ff */
[----:B------:R-:W-:Y:S02]  /*5690*/  @P0 SHF.R.U32.HI R0, RZ, 0x10, R9 ;  /* 0x00000010ff000819 */ /* 0x000fe40000011609 */
[----:B------:R-:W-:Y:S02]  /*56a0*/  @P0 MOV R6, R8 ;  /* 0x0000000800060202 */ /* 0x000fe40000000f00 */
[----:B------:R-:W-:Y:S01]  /*56b0*/  @P0 R2UR UR4, R0 ;  /* 0x00000000000402ca */ /* 0x000fe200000e0000 */
[----:B------:R-:W-:Y:S01]  /*56c0*/  VIADD R0, R12, 0xe0 ;  /* 0x000000e00c007836 */ /* 0x000fe20000000000 */
[----:B------:R-:W-:Y:S02]  /*56d0*/  @P0 LOP3.LUT R8, R9, 0xffff, RZ, 0xc0, !PT ;  /* 0x0000ffff09080812 */ /* 0x000fe400078ec0ff */
[----:B------:R-:W-:Y:S02]  /*56e0*/  @P0 R2UR UR6, R6 ;  /* 0x00000000060602ca */ /* 0x000fe400000e0000 */
[----:B------:R-:W-:Y:S02]  /*56f0*/  PRMT R0, RZ, 0x654, R0 ;  /* 0x00000654ff007816 */ /* 0x000fe40000000000 */
[----:B------:R-:W-:Y:S02]  /*5700*/  @P0 R2UR UR5, R8 ;  /* 0x00000000080502ca */ /* 0x000fe400000e0000 */
[----:B------:R2:W-:Y:S03]  /*5710*/  SYNCS.ARRIVE.TRANS64.RED.A1T0 RZ, [R0+URZ], RZ ;  /* 0x000000ff00ff79a7 */ /* 0x0005e600081004ff */
[----:B------:R-:W-:Y:S04]  /*5720*/  @UP1 UMOV UR26, UR4 ;  /* 0x00000004001a1c82 */ /* 0x000fe80008000000 */
[----:B------:R-:W-:Y:S04]  /*5730*/  @UP1 UMOV UR14, UR6 ;  /* 0x00000006000e1c82 */ /* 0x000fe80008000000 */
[----:B------:R-:W-:Y:S01]  /*5740*/  @UP1 UMOV UR13, UR5 ;  /* 0x00000005000d1c82 */ /* 0x000fe20008000000 */
[----:B------:R-:W-:Y:S05]  /*5750*/  BRA.U !UP0, `(.L_x_97) ;  /* 0x0000000108a47547 */ /* 0x000fea000b800000 */
[----:B------:R-:W-:Y:S02]  /*5760*/  UIMAD.WIDE.U32 UR8, UR13, UR31, URZ ;  /* 0x0000001f0d0872a5 */ /* 0x000fe4000f8e00ff */
[----:B------:R-:W-:Y:S02]  /*5770*/  UIMAD.WIDE.U32 UR10, UR14, UR28, URZ ;  /* 0x0000001c0e0a72a5 */ /* 0x000fe4000f8e00ff */
[----:B------:R-:W-:Y:S02]  /*5780*/  USEL UR4, UR32, UR34, !UP5 ;  /* 0x0000002220047287 */ /* 0x000fe4000e800000 */
[----:B------:R-:W-:Y:S02]  /*5790*/  USEL UR7, UR33, UR35, !UP6 ;  /* 0x0000002321077287 */ /* 0x000fe4000f000000 */
[----:B-1----:R-:W-:Y:S02]  /*57a0*/  UIMAD.WIDE.U32 UR18, UR4, UR16, URZ ;  /* 0x00000010041272a5 */ /* 0x002fe4000f8e00ff */
[----:B------:R-:W-:Y:S01]  /*57b0*/  UIMAD.WIDE.U32 UR20, UR7, UR16, URZ ;  /* 0x00000010071472a5 */ /* 0x000fe2000f8e00ff */
[----:B------:R-:W-:Y:S02]  /*57c0*/  UMOV UR5, UR9 ;  /* 0x0000000900057c82 */ /* 0x000fe40008000000 */
[----:B------:R-:W-:Y:S03]  /*57d0*/  USHF.R.U32.HI UR6, URZ, UR36, UR5 ;  /* 0x00000024ff067299 */ /* 0x000fe60008011605 */
[----:B------:R-:W-:Y:S01]  /*57e0*/  UMOV UR5, UR11 ;  /* 0x0000000b00057c82 */ /* 0x000fe20008000000 */
[----:B------:R-:W-:Y:S02]  /*57f0*/  USEL UR6, UR13, UR6, !UP5 ;  /* 0x000000060d067287 */ /* 0x000fe4000e800000 */
[----:B------:R-:W-:Y:S02]  /*5800*/  USHF.R.U32.HI UR8, URZ, UR29, UR5 ;  /* 0x0000001dff087299 */ /* 0x000fe40008011605 */
[----:B------:R-:W-:Y:S01]  /*5810*/  UIMAD.WIDE.U32 UR10, UR6, UR16, URZ ;  /* 0x00000010060a72a5 */ /* 0x000fe2000f8e00ff */
[----:B------:R-:W-:Y:S02]  /*5820*/  UMOV UR5, UR19 ;  /* 0x0000001300057c82 */ /* 0x000fe40008000000 */
[----:B------:R-:W-:Y:S03]  /*5830*/  @UP4 USHF.R.U32.HI UR4, URZ, UR17, UR5 ;  /* 0x00000011ff044299 */ /* 0x000fe60008011605 */
[----:B------:R-:W-:Y:S01]  /*5840*/  UMOV UR5, UR21 ;  /* 0x0000001500057c82 */ /* 0x000fe20008000000 */
[----:B------:R-:W-:Y:S02]  /*5850*/  UIMAD UR4, UR39, UR4, URZ ;  /* 0x00000004270472a4 */ /* 0x000fe4000f8e02ff */
[----:B------:R-:W-:Y:S02]  /*5860*/  @UP4 USHF.R.U32.HI UR7, URZ, UR17, UR5 ;  /* 0x00000011ff074299 */ /* 0x000fe40008011605 */
[----:B------:R-:W-:Y:S02]  /*5870*/  USEL UR5, UR14, UR8, !UP6 ;  /* 0x000000080e057287 */ /* 0x000fe4000f000000 */
[----:B------:R-:W-:Y:S02]  /*5880*/  UIMAD UR8, UR39, UR7, URZ ;  /* 0x00000007270872a4 */ /* 0x000fe4000f8e02ff */
[----:B------:R-:W-:Y:S03]  /*5890*/  UISETP.GE.AND UP0, UPT, UR6, UR4, UPT ;  /* 0x000000040600728c */ /* 0x000fe6000bf06270 */
[----:B------:R-:W-:Y:S01]  /*58a0*/  UMOV UR4, UR11 ;  /* 0x0000000b00047c82 */ /* 0x000fe20008000000 */
[----:B------:R-:W-:Y:S02]  /*58b0*/  UISETP.GE.OR UP0, UPT, UR5, UR8, UP0 ;  /* 0x000000080500728c */ /* 0x000fe40008706670 */
[----:B------:R-:W-:Y:S02]  /*58c0*/  USHF.R.U32.HI UR4, URZ, UR17, UR4 ;  /* 0x00000011ff047299 */ /* 0x000fe40008011604 */
[----:B------:R-:W-:Y:S02]  /*58d0*/  UIMAD.WIDE.U32 UR8, UR5, UR16, URZ ;  /* 0x00000010050872a5 */ /* 0x000fe4000f8e00ff */
[----:B------:R-:W-:Y:S04]  /*58e0*/  USEL UR10, UR6, UR4, !UP4 ;  /* 0x00000004060a7287 */ /* 0x000fe8000e000000 */
[----:B------:R-:W-:Y:S01]  /*58f0*/  UIADD3 UR11, UPT, UPT, -UR10, URZ, URZ ;  /* 0x000000ff0a0b7290 */ /* 0x000fe2000fffe1ff */
[----:B------:R-:W-:Y:S02]  /*5900*/  @!UP0 UMOV UR4, UR9 ;  /* 0x0000000900048c82 */ /* 0x000fe40008000000 */
[----:B------:R-:W-:Y:S02]  /*5910*/  @!UP0 USHF.R.U32.HI UR4, URZ, UR17, UR4 ;  /* 0x00000011ff048299 */ /* 0x000fe40008011604 */
[----:B------:R-:W-:Y:S02]  /*5920*/  UIMAD UR8, UR39, UR11, UR6 ;  /* 0x0000000b270872a4 */ /* 0x000fe4000f8e0206 */
[----:B------:R-:W-:Y:S04]  /*5930*/  @!UP0 USEL UR4, UR5, UR4, !UP4 ;  /* 0x0000000405048287 */ /* 0x000fe8000e000000 */
[----:B------:R-:W-:Y:S02]  /*5940*/  @!UP0 UIMAD UR8, UR7, UR8, UR4 ;  /* 0x00000008070882a4 */ /* 0x000fe4000f8e0204 */
[----:B------:R-:W-:Y:S02]  /*5950*/  @!UP0 UIADD3 UR9, UPT, UPT, UR10, -UR4, URZ ;  /* 0x800000040a098290 */ /* 0x000fe4000fffe0ff */
[----:B------:R-:W-:Y:S02]  /*5960*/  UIADD3 UR4, UPT, UPT, -UR5, URZ, URZ ;  /* 0x000000ff05047290 */ /* 0x000fe4000fffe1ff */
[----:B------:R-:W-:Y:S02]  /*5970*/  UIADD3 UR7, UPT, UPT, -UR6, URZ, URZ ;  /* 0x000000ff06077290 */ /* 0x000fe4000fffe1ff */
[----:B------:R-:W-:Y:S02]  /*5980*/  @!UP0 UIMAD UR6, UR9, UR39, UR5 ;  /* 0x00000027090682a4 */ /* 0x000fe4000f8e0205 */
[----:B------:R-:W-:Y:S02]  /*5990*/  UIMAD UR14, UR15, UR4, UR14 ;  /* 0x000000040f0e72a4 */ /* 0x000fe4000f8e020e */
[----:B------:R-:W-:Y:S01]  /*59a0*/  UIMAD UR13, UR30, UR7, UR13 ;  /* 0x000000071e0d72a4 */ /* 0x000fe2000f8e020d */
[----:B------:R-:W-:Y:S02]  /*59b0*/  @!UP0 UMOV UR5, UR8 ;  /* 0x0000000800058c82 */ /* 0x000fe40008000000 */
[----:B------:R-:W-:Y:S02]  /*59c0*/  UIMAD UR14, UR5, UR15, UR14 ;  /* 0x0000000f050e72a4 */ /* 0x000fe4000f8e020e */
[----:B------:R-:W-:Y:S11]  /*59d0*/  UIMAD UR13, UR6, UR30, UR13 ;  /* 0x0000001e060d72a4 */ /* 0x000ff6000f8e020d */
[----:B------:R-:W-:Y:S01]  /*59e0*/  @!UPT UIADD3 URZ, UPT, UPT, URZ, URZ, URZ ;  /* 0x000000fffffff290 */ /* 0x000fe2000fffe0ff */
.L_x_97:
[----:B------:R-:W4:Y:S01]  /*59f0*/  @!UP2 LDCU.128 UR20, c[0x0][0xf10] ;  /* 0x0001e200ff14a7ac */ /* 0x000f220008000c00 */
[C---:B---3--:R-:W-:Y:S02]  /*5a00*/  ISETP.NE.U32.AND P1, PT, R4.reuse, RZ, PT ;  /* 0x000000ff0400720c */ /* 0x048fe40003f25070 */
[----:B------:R-:W-:Y:S02]  /*5a10*/  ISETP.NE.U32.AND P0, PT, R4, RZ, PT ;  /* 0x000000ff0400720c */ /* 0x000fe40003f05070 */
[C---:B------:R-:W-:Y:S02]  /*5a20*/  ISETP.NE.AND.EX P1, PT, R5.reuse, RZ, PT, P1 ;  /* 0x000000ff0500720c */ /* 0x040fe40003f25310 */
[----:B------:R-:W-:Y:S01]  /*5a30*/  ISETP.NE.AND.EX P0, PT, R5, RZ, PT, P0 ;  /* 0x000000ff0500720c */ /* 0x000fe20003f05300 */
[----:B------:R-:W3:Y:S01]  /*5a40*/  @!UP2 LDCU UR5, c[0x0][0xf0c] ;  /* 0x0001e180ff05a7ac */ /* 0x000ee20008000800 */
[----:B------:R-:W-:Y:S02]  /*5a50*/  USHF.L.U32 UR11, UR27, 0x7, URZ ;  /* 0x000000071b0b7899 */ /* 0x000fe400080006ff */
[----:B------:R-:W-:Y:S02]  /*5a60*/  USHF.L.U32 UR10, UR25, 0x6, URZ ;  /* 0x00000006190a7899 */ /* 0x000fe400080006ff */
[----:B----4-:R-:W-:Y:S07]  /*5a70*/  UIMAD.WIDE.U32 UR6, UR14, UR20, URZ ;  /* 0x000000140e0672a5 */ /* 0x010fee000f8e00ff */
[----:B------:R-:W-:Y:S01]  /*5a80*/  @!UP2 UMOV UR4, UR7 ;  /* 0x000000070004ac82 */ /* 0x000fe20008000000 */
[----:B---3--:R-:W-:Y:S02]  /*5a90*/  @!UP2 UISETP.NE.AND UP0, UPT, UR5, 0x1, UPT ;  /* 0x000000010500a88c */ /* 0x008fe4000bf05270 */
[----:B------:R-:W-:Y:S02]  /*5aa0*/  @!UP2 USHF.R.U32.HI UR4, URZ, UR21, UR4 ;  /* 0x00000015ff04a299 */ /* 0x000fe40008011604 */
[----:B------:R-:W-:Y:S02]  /*5ab0*/  UIMAD.WIDE.U32 UR6, UR13, UR23, URZ ;  /* 0x000000170d0672a5 */ /* 0x000fe4000f8e00ff */
[----:B------:R-:W-:Y:S02]  /*5ac0*/  @!UP2 USEL UR8, UR14, UR4, !UP0 ;  /* 0x000000040e08a287 */ /* 0x000fe4000c000000 */
[----:B------:R-:W-:Y:S03]  /*5ad0*/  @!UP2 UISETP.NE.AND UP0, UPT, UR22, 0x1, UPT ;  /* 0x000000011600a88c */ /* 0x000fe6000bf05270 */
[----:B------:R-:W-:Y:S02]  /*5ae0*/  @!UP2 UMOV UR6, UR7 ;  /* 0x000000070006ac82 */ /* 0x000fe40008000000 */
[----:B------:R-:W3:Y:S02]  /*5af0*/  @!UP2 LDCU UR4, c[0x0][0xf20] ;  /* 0x0001e400ff04a7ac */ /* 0x000ee40008000800 */
[----:B---3--:R-:W-:Y:S04]  /*5b00*/  @!UP2 USHF.R.U32.HI UR6, URZ, UR4, UR6 ;  /* 0x00000004ff06a299 */ /* 0x008fe80008011606 */
[----:B------:R-:W-:Y:S04]  /*5b10*/  @!UP2 USEL UR6, UR13, UR6, !UP0 ;  /* 0x000000060d06a287 */ /* 0x000fe8000c000000 */
[----:B------:R-:W-:Y:S02]  /*5b20*/  @!UP2 UIADD3 UR4, UPT, UPT, -UR8, UR6, URZ ;  /* 0x000000060804a290 */ /* 0x000fe4000fffe1ff */
[----:B------:R-:W-:Y:S02]  /*5b30*/  @!UP2 UIADD3 UR6, UPT, UPT, UR8, -UR6, URZ ;  /* 0x800000060806a290 */ /* 0x000fe4000fffe0ff */
[----:B------:R-:W-:Y:S02]  /*5b40*/  @!UP2 UIMAD UR14, UR4, UR5, UR14 ;  /* 0x00000005040ea2a4 */ /* 0x000fe4000f8e020e */
[----:B------:R-:W-:Y:S01]  /*5b50*/  @!UP2 UIMAD UR13, UR6, UR22, UR13 ;  /* 0x00000016060da2a4 */ /* 0x000fe2000f8e020d */
[----:B------:R-:W-:Y:S11]  /*5b60*/  BRA.U UP3, `(.L_x_98) ;  /* 0x0000000103107547 */ /* 0x000ff6000b800000 */
[----:B--2---:R-:W-:Y:S04]  /*5b70*/  MOV R0, UR37 ;  /* 0x0000002500007c02 */ /* 0x004fe80008000f00 */
[----:B------:R-:W-:Y:S04]  /*5b80*/  SHF.L.U32 R9, R0, 0x1f, RZ ;  /* 0x0000001f00097819 */ /* 0x000fe800000006ff */
[----:B------:R-:W2:Y:S02]  /*5b90*/  SYNCS.PHASECHK.TRANS64.TRYWAIT P2, [UR24+0xc8], R9 ;  /* 0x0000c809ff0075a7 */ /* 0x000ea40008041118 */
[----:B--2---:R-:W-:Y:S05]  /*5ba0*/  @!P2 BRA `(.L_x_99) ;  /* 0x0000003c00dca947 */ /* 0x004fea0003800000 */
.L_x_98:
[----:B------:R-:W-:Y:S05]  /*5bb0*/  @!P1 BRA `(.L_x_100) ;  /* 0x0000000000309947 */ /* 0x000fea0003800000 */
[----:B------:R-:W-:Y:S01]  /*5bc0*/  ISETP.NE.U32.AND P1, PT, R2, RZ, PT ;  /* 0x000000ff0200720c */ /* 0x000fe20003f25070 */
[----:B------:R-:W3:Y:S01]  /*5bd0*/  LDCU.64 UR4, c[0x0][0x358] ;  /* 0x00006b00ff0477ac */ /* 0x000ee20008000a00 */
[----:B------:R-:W-:Y:S02]  /*5be0*/  IMAD.MOV.U32 R84, RZ, RZ, 0x1 ;  /* 0x00000001ff547424 */ /* 0x000fe400078e00ff */
[----:B------:R-:W-:Y:S11]  /*5bf0*/  ISETP.NE.AND.EX P1, PT, R3, RZ, PT, P1 ;  /* 0x000000ff0300720c */ /* 0x000ff60003f25310 */
[----:B------:R-:W-:Y:S02]  /*5c00*/  @!UPT UIADD3 URZ, UPT, UPT, URZ, URZ, URZ ;  /* 0x000000fffffff290 */ /* 0x000fe4000fffe0ff */
[----:B--2---:R-:W2:Y:S01]  /*5c10*/  @P1 LDC.64 R8, c[0x0][0xc88] ;  /* 0x00032200ff081b82 */ /* 0x004ea20000000a00 */
[----:B------:R-:W-:Y:S04]  /*5c20*/  @P1 IMAD R0, R4, UR44, RZ ;  /* 0x0000002c04001c24 */ /* 0x000fe8000f8e02ff */
[----:B--2---:R-:W-:Y:S04]  /*5c30*/  @P1 IMAD.WIDE R8, R0, 0x4, R8 ;  /* 0x0000000400081825 */ /* 0x004fe800078e0208 */
[----:B------:R-:W-:Y:S01]  /*5c40*/  HFMA2 R0, -RZ, RZ, 0, 5.9604644775390625e-08 ;  /* 0x00000001ff007431 */ /* 0x000fe200000001ff */
[----:B---3-5:R3:W5:Y:S04]  /*5c50*/  @P1 LDG.E R41, desc[UR4][R8.64] ;  /* 0x0000000408291981 */ /* 0x028768000c1e1900 */
[----:B------:R-:W-:Y:S01]  /*5c60*/  @!P1 PRMT R84, R0, 0x7610, R84 ;  /* 0x0000761000549816 */ /* 0x000fe20000000054 */
[----:B---3--:R-:W4:Y:S06]  /*5c70*/  @!P1 LDC R41, c[0x0][0xc80] ;  /* 0x00032000ff299b82 */ /* 0x008f2c0000000800 */
.L_x_100:
[----:B----45:R-:W-:Y:S01]  /*5c80*/  @!P0 FSETP.EQ.AND P1, PT, R41, RZ, PT ;  /* 0x000000ff2900820b */ /* 0x030fe20003f22000 */
[----:B------:R-:W-:Y:S01]  /*5c90*/  @!UPT UIADD3 URZ, UPT, UPT, URZ, URZ, URZ ;  /* 0x000000fffffff290 */ /* 0x000fe2000fffe0ff */
[----:B------:R-:W-:Y:S11]  /*5ca0*/  @!P0 BRA `(.L_x_101) ;  /* 0x0000000000188947 */ /* 0x000ff60003800000 */
[----:B------:R-:W-:Y:S02]  /*5cb0*/  LOP3.LUT P0, RZ, R84, 0xff, RZ, 0xc0, !PT ;  /* 0x000000ff54ff7812 */ /* 0x000fe4000780c0ff */
[----:B------:R-:W-:Y:S04]  /*5cc0*/  ISETP.NE.U32.AND P1, PT, R2, RZ, PT ;  /* 0x000000ff0200720c */ /* 0x000fe80003f25070 */
[----:B------:R-:W-:Y:S04]  /*5cd0*/  ISETP.NE.AND.EX P1, PT, R3, RZ, PT, P1 ;  /* 0x000000ff0300720c */ /* 0x000fe80003f25310 */
[----:B------:R-:W-:Y:S03]  /*5ce0*/  PLOP3.LUT P1, PT, P1, PT, PT, 0x8, 0x80 ;  /* 0x000000000080781c */ /* 0x000fe60000f2e170 */
[----:B------:R-:W-:Y:S11]  /*5cf0*/  @P0 FSETP.EQ.AND P1, PT, R41, RZ, PT ;  /* 0x000000ff2900020b */ /* 0x000ff60003f22000 */
[----:B------:R-:W-:Y:S02]  /*5d00*/  @!UPT UIADD3 URZ, UPT, UPT, URZ, URZ, URZ ;  /* 0x000000fffffff290 */ /* 0x000fe4000fffe0ff */
.L_x_101:
[----:B------:R-:W-:Y:S01]  /*5d10*/  ULEA UR4, UR12, UR24, 0x3 ;  /* 0x000000180c047291 */ /* 0x000fe2000f8e18ff */
[----:B--2---:R-:W-:Y:S02]  /*5d20*/  SHF.L.U32 R9, R15, 0x1f, RZ ;  /* 0x0000001f0f097819 */ /* 0x004fe400000006ff */
[----:B------:R-:W-:Y:S04]  /*5d30*/  ELECT P0, URZ, PT ;  /* 0x0000000000ff782f */ /* 0x000fe80003800000 */
[----:B------:R-:W-:Y:S02]  /*5d40*/  PLOP3.LUT P1, PT, P1, P0, PT, 0xf2, 0x2f ;  /* 0x00000000002f781c */ /* 0x000fe40000f21e72 */
[----:B------:R-:W2:Y:S11]  /*5d50*/  SYNCS.PHASECHK.TRANS64.TRYWAIT P2, [UR4+0xa8], R9 ;  /* 0x0000a809ff0075a7 */ /* 0x000eb60008041104 */
[----:B------:R-:W-:Y:S05]  /*5d60*/  @!P1 IADD3 R8, P0, PT, R16, 0x980, RZ ;  /* 0x0000098010089810 */ /* 0x000fea0007f1e0ff */
[----:B------:R-:W-:Y:S01]  /*5d70*/  @!P1 IMAD.X R6, RZ, RZ, R17, P0 ;  /* 0x000000ffff069224 */ /* 0x000fe200000e0611 */
[----:B--2---:R-:W-:Y:S07]  /*5d80*/  @!P2 BRA `(.L_x_102) ;  /* 0x0000003c007ca947 */ /* 0x004fee0003800000 */
.L_x_182:
[----:B------:R-:W3:Y:S01]  /*5d90*/  S2UR UR20, SR_CgaCtaId ;  /* 0x00000000001479c3 */ /* 0x000ee20000008800 */
[----:B------:R-:W-:Y:S01]  /*5da0*/  @!P1 R2UR UR7, R6 ;  /* 0x00000000060792ca */ /* 0x000fe200000e0000 */
[----:B------:R-:W-:Y:S01]  /*5db0*/  UIADD3 UR5, UPT, UPT, UR12, 0x1, URZ ;  /* 0x000000010c057890 */ /* 0x000fe2000fffe0ff */
[----:B------:R-:W-:Y:S01]  /*5dc0*/  @!P1 R2UR UR6, R8 ;  /* 0x00000000080692ca */ /* 0x000fe200000e0000 */
[----:B------:R-:W-:Y:S01]  /*5dd0*/  UIADD3 UR9, UPT, UPT, UR4, 0x90, URZ ;  /* 0x0000009004097890 */ /* 0x000fe2000fffe0ff */
[----:B------:R-:W-:Y:S01]  /*5de0*/  @!P1 IMAD.MOV.U32 R6, RZ, RZ, 0x2000 ;  /* 0x00002000ff069424 */ /* 0x000fe200078e00ff */
[----:B------:R-:W-:Y:S01]  /*5df0*/  UISETP.NE.AND UP0, UPT, UR5, 0x3, UPT ;  /* 0x000000030500788c */ /* 0x000fe2000bf05270 */
[----:B------:R-:W-:Y:S01]  /*5e00*/  VIADD R14, R14, 0x1 ;  /* 0x000000010e0e7836 */ /* 0x000fe20000000000 */
[----:B------:R-:W-:Y:S01]  /*5e10*/  UMOV UR22, 0x0 ;  /* 0x0000000000167882 */ /* 0x000fe20000000000 */
[----:B------:R-:W-:Y:S05]  /*5e20*/  UMOV UR23, 0x10000000 ;  /* 0x1000000000177882 */ /* 0x000fea0000000000 */
[----:B--2---:R-:W-:Y:S01]  /*5e30*/  IMAD.U32 R9, RZ, RZ, UR7 ;  /* 0x00000007ff097e24 */ /* 0x004fe2000f8e00ff */
[----:B------:R-:W-:Y:S01]  /*5e40*/  USEL UR7, URZ, 0x1, UP0 ;  /* 0x00000001ff077887 */ /* 0x000fe20008000000 */
[----:B------:R-:W-:Y:S01]  /*5e50*/  IMAD.U32 R8, RZ, RZ, UR6 ;  /* 0x00000006ff087e24 */ /* 0x000fe2000f8e00ff */
[----:B------:R-:W-:Y:S02]  /*5e60*/  USEL UR6, UR5, URZ, UP0 ;  /* 0x000000ff05067287 */ /* 0x000fe40008000000 */
[----:B------:R-:W-:Y:S01]  /*5e70*/  VOTEU.ALL UP0, P1 ;  /* 0x0000000000ff7886 */ /* 0x000fe20000800000 */
[----:B------:R-:W-:Y:S02]  /*5e80*/  @!P1 R2UR UR19, R9 ;  /* 0x00000000091392ca */ /* 0x000fe400000e0000 */
[----:B------:R-:W-:Y:S02]  /*5e90*/  @!P1 R2UR UR18, R8 ;  /* 0x00000000081292ca */ /* 0x000fe400000e0000 */
[----:B------:R-:W-:Y:S01]  /*5ea0*/  @!UP0 ULEA UR5, UR12, UR24, 0xd ;  /* 0x000000180c058291 */ /* 0x000fe2000f8e68ff */
[----:B------:R-:W-:Y:S01]  /*5eb0*/  LOP3.LUT R15, R15, UR7, RZ, 0x3c, !PT ;  /* 0x000000070f0f7c12 */ /* 0x000fe2000f8e3cff */
[----:B---3--:R-:W-:Y:S02]  /*5ec0*/  UPRMT UR20, UR20, 0x654, UR9 ;  /* 0x0000065414147896 */ /* 0x008fe40008000009 */
[----:B------:R-:W-:Y:S01]  /*5ed0*/  @!UP0 UIADD3 UR8, UPT, UPT, UR5, 0x200, URZ ;  /* 0x0000020005088890 */ /* 0x000fe2000fffe0ff */
[----:B------:R-:W-:Y:S01]  /*5ee0*/  SHF.L.U32 R0, R15, 0x1f, RZ ;  /* 0x0000001f0f007819 */ /* 0x000fe200000006ff */
[----:B------:R-:W-:Y:S01]  /*5ef0*/  VOTEU.ALL UP0, P1 ;  /* 0x0000000000ff7886 */ /* 0x000fe20000800000 */
[----:B------:R-:W-:Y:S01]  /*5f00*/  UMOV UR12, UR44 ;  /* 0x0000002c000c7c82 */ /* 0x000fe20008000000 */
[----:B------:R-:W-:Y:S05]  /*5f10*/  ULEA UR5, UR6, UR24, 0x3 ;  /* 0x0000001806057291 */ /* 0x000fea000f8e18ff */
[----:B------:R2:W-:Y:S01]  /*5f20*/  @!UP0 UTMALDG.3D [UR8], [UR18], desc[UR22] ;  /* 0x00001608120085b4 */ /* 0x0005e20008011000 */
[----:B------:R2:W-:Y:S01]  /*5f30*/  @!P1 SYNCS.ARRIVE.TRANS64.RED.A0TR RZ, [UR4+0x90], R6 ;  /* 0x00009006ffff99a7 */ /* 0x0005e20008300404 */
[----:B------:R-:W-:Y:S02]  /*5f40*/  SYNCS.ARRIVE.TRANS64.RED.A1T0 RZ, [UR20], RZ ;  /* 0x000000ffffff79a7 */ /* 0x000fe40008100414 */
[----:B------:R-:W3:Y:S02]  /*5f50*/  SYNCS.PHASECHK.TRANS64.TRYWAIT P0, [UR5+0xa8], R0 ;  /* 0x0000a800ff0075a7 */ /* 0x000ee40008001105 */
[----:B--23--:R-:W-:Y:S05]  /*5f60*/  @!P0 BRA `(.L_x_103) ;  /* 0x0000003c001c8947 */ /* 0x00cfea0003800000 */
.L_x_184:
[----:B------:R-:W3:Y:S01]  /*5f70*/  S2UR UR12, SR_CgaCtaId ;  /* 0x00000000000c79c3 */ /* 0x000ee20000008800 */
[----:B------:R-:W-:Y:S01]  /*5f80*/  UIADD3 UR9, UPT, UPT, UR5, 0x90, URZ ;  /* 0x0000009005097890 */ /* 0x000fe2000fffe0ff */
[----:B------:R-:W-:Y:S01]  /*5f90*/  @!P1 IADD3 R6, P0, PT, R16, 0x980, RZ ;  /* 0x0000098010069810 */ /* 0x000fe20007f1e0ff */
[----:B------:R-:W-:Y:S01]  /*5fa0*/  UPLOP3.LUT UP3, UPT, UPT, UPT, UPT, 0x80, 0x8 ;  /* 0x000000000008789c */ /* 0x000fe20003f6f070 */
[----:B------:R-:W-:Y:S01]  /*5fb0*/  R2UR UR23, R86 ;  /* 0x00000000561772ca */ /* 0x000fe200000e0000 */
[----:B------:R-:W-:Y:S01]  /*5fc0*/  UMOV UR20, 0x0 ;  /* 0x0000000000147882 */ /* 0x000fe20000000000 */
[----:B------:R-:W-:Y:S01]  /*5fd0*/  @!P1 R2UR UR7, R6 ;  /* 0x00000000060792ca */ /* 0x000fe200000e0000 */
[----:B--2---:R-:W-:Y:S01]  /*5fe0*/  @!P1 IMAD.X R0, RZ, RZ, R17, P0 ;  /* 0x000000ffff009224 */ /* 0x004fe200000e0611 */
[----:B------:R-:W-:Y:S01]  /*5ff0*/  UMOV UR21, 0x10000000 ;  /* 0x1000000000157882 */ /* 0x000fe20000000000 */
[----:B------:R-:W-:Y:S01]  /*6000*/  VOTEU.ALL UP0, P1 ;  /* 0x0000000000ff7886 */ /* 0x000fe20000800000 */
[----:B------:R-:W-:Y:S02]  /*6010*/  R2UR UR22, R87 ;  /* 0x00000000571672ca */ /* 0x000fe400000e0000 */
[----:B------:R-:W-:Y:S02]  /*6020*/  @!P1 R2UR UR4, R0 ;  /* 0x00000000000492ca */ /* 0x000fe400000e0000 */
[----:B------:R-:W-:Y:S01]  /*6030*/  @!UP0 UIADD3 UR10, UPT, UPT, UR10, 0x20, URZ ;  /* 0x000000200a0a8890 */ /* 0x000fe2000fffe0ff */
[C---:B------:R-:W-:Y:S02]  /*6040*/  ISETP.NE.AND P0, PT, R14.reuse, 0x2, PT ;  /* 0x000000020e00780c */ /* 0x040fe40003f05270 */
[----:B------:R-:W-:Y:S02]  /*6050*/  UIADD3 UR25, UPT, UPT, UR13, UR23, URZ ;  /* 0x000000170d197290 */ /* 0x000fe4000fffe0ff */
[----:B------:R-:W-:Y:S01]  /*6060*/  IMAD.U32 R8, RZ, RZ, UR7 ;  /* 0x00000007ff087e24 */ /* 0x000fe2000f8e00ff */
[----:B------:R-:W-:Y:S02]  /*6070*/  SEL R0, RZ, 0x1, P0 ;  /* 0x00000001ff007807 */ /* 0x000fe40000000000 */
[----:B------:R-:W-:Y:S01]  /*6080*/  SEL R14, R14, RZ, P0 ;  /* 0x000000ff0e0e7207 */ /* 0x000fe20000000000 */
[----:B------:R-:W-:Y:S01]  /*6090*/  UIADD3 UR27, UPT, UPT, UR14, UR22, URZ ;  /* 0x000000160e1b7290 */ /* 0x000fe2000fffe0ff */
[----:B------:R-:W-:Y:S01]  /*60a0*/  @!P1 R2UR UR18, R8 ;  /* 0x00000000081292ca */ /* 0x000fe200000e0000 */
[----:B------:R-:W-:Y:S01]  /*60b0*/  IMAD.U32 R9, RZ, RZ, UR4 ;  /* 0x00000004ff097e24 */ /* 0x000fe2000f8e00ff */
[----:B------:R-:W-:Y:S01]  /*60c0*/  @!UP0 ULEA UR4, UR6, UR24, 0xd ;  /* 0x0000001806048291 */ /* 0x000fe2000f8e68ff */
[----:B------:R-:W-:Y:S03]  /*60d0*/  LOP3.LUT R13, R13, R0, RZ, 0x3c, !PT ;  /* 0x000000000d0d7212 */ /* 0x000fe600078e3cff */
[----:B------:R-:W-:Y:S01]  /*60e0*/  @!P1 R2UR UR19, R9 ;  /* 0x00000000091392ca */ /* 0x000fe200000e0000 */
[----:B------:R-:W-:Y:S02]  /*60f0*/  @!UP0 UIADD3 UR8, UPT, UPT, UR4, 0x200, URZ ;  /* 0x0000020004088890 */ /* 0x000fe4000fffe0ff */
[----:B---3--:R-:W-:Y:S01]  /*6100*/  UPRMT UR4, UR12, 0x654, UR9 ;  /* 0x000006540c047896 */ /* 0x008fe20008000009 */
[----:B------:R-:W-:Y:S02]  /*6110*/  VOTEU.ALL UP0, P1 ;  /* 0x0000000000ff7886 */ /* 0x000fe40000800000 */
[----:B------:R-:W-:Y:S01]  /*6120*/  UMOV UR12, UR44 ;  /* 0x0000002c000c7c82 */ /* 0x000fe20008000000 */
[----:B------:R-:W-:Y:S06]  /*6130*/  UMOV UR44, UR26 ;  /* 0x0000001a002c7c82 */ /* 0x000fec0008000000 */
[----:B------:R2:W-:Y:S01]  /*6140*/  @!UP0 UTMALDG.3D [UR8], [UR18], desc[UR20] ;  /* 0x00001408120085b4 */ /* 0x0005e20008011000 */
[----:B------:R4:W-:Y:S01]  /*6150*/  @!P1 SYNCS.ARRIVE.TRANS64.RED.A0TR RZ, [UR5+0x90], R7 ;  /* 0x00009007ffff99a7 */ /* 0x0009e20008300405 */
[----:B------:R-:W-:Y:S01]  /*6160*/  SYNCS.ARRIVE.TRANS64.RED.A1T0 RZ, [UR4], RZ ;  /* 0x000000ffffff79a7 */ /* 0x000fe20008100404 */
[----:B------:R-:W-:Y:S04]  /*6170*/  UIADD3 UR4, UPT, UPT, UR6, 0x1, URZ ;  /* 0x0000000106047890 */ /* 0x000fe8000fffe0ff */
[----:B------:R-:W-:Y:S04]  /*6180*/  UISETP.NE.AND UP0, UPT, UR4, 0x3, UPT ;  /* 0x000000030400788c */ /* 0x000fe8000bf05270 */
[----:B------:R-:W-:Y:S06]  /*6190*/  USEL UR5, URZ, 0x1, UP0 ;  /* 0x00000001ff057887 */ /* 0x000fec0008000000 */
[----:B------:R-:W-:Y:S01]  /*61a0*/  LOP3.LUT R15, R15, UR5, RZ, 0x3c, !PT ;  /* 0x000000050f0f7c12 */ /* 0x000fe2000f8e3cff */
[----:B--2---:R-:W-:Y:S01]  /*61b0*/  USEL UR12, UR4, URZ, UP0 ;  /* 0x000000ff040c7287 */ /* 0x004fe20008000000 */
[----:B------:R-:W-:Y:S11]  /*61c0*/  BRA.U UP1, `(.L_x_104) ;  /* 0xfffffff101e87547 */ /* 0x000ff6000b83ffff */
[----:B------:R-:W-:Y:S01]  /*61d0*/  UIADD3 UR24, UPT, UPT, UR24, 0xa8, URZ ;  /* 0x000000a818187890 */ /* 0x000fe2000fffe0ff */
[----:B------:R-:W-:-:S03]  /*61e0*/  SHF.L.U32 R3, R15, 0x1f, RZ ;  /* 0x0000001f0f037819 */ /* 0x000fc600000006ff */
[----:B------:R-:W-:-:S09]  /*61f0*/  ULEA UR4, UR12, UR24, 0x3 ;  /* 0x000000180c047291 */ /* 0x000fd2000f8e18ff */
[----:B------:R-:W2:Y:S02]  /*6200*/  SYNCS.PHASECHK.TRANS64.TRYWAIT P0, [UR4], R3 ;  /* 0x00000003ff0075a7 */ /* 0x000ea40008001104 */
[----:B--2---:R-:W-:Y:S05]  /*6210*/  @!P0 BRA `(.L_x_105) ;  /* 0x0000003800888947 */ /* 0x004fea0003800000 */
.L_x_186:
[----:B------:R-:W-:-:S04]  /*6220*/  UIADD3 UR4, UPT, UPT, UR12, 0x1, URZ ;  /* 0x000000010c047890 */ /* 0x000fc8000fffe0ff */
[----:B------:R-:W-:-:S04]  /*6230*/  UISETP.NE.AND UP0, UPT, UR4, 0x3, UPT ;  /* 0x000000030400788c */ /* 0x000fc8000bf05270 */
[----:B------:R-:W-:Y:S02]  /*6240*/  USEL UR6, URZ, 0x1, UP0 ;  /* 0x00000001ff067887 */ /* 0x000fe40008000000 */
[----:B------:R-:W-:-:S04]  /*6250*/  USEL UR4, UR4, URZ, UP0 ;  /* 0x000000ff04047287 */ /* 0x000fc80008000000 */
[----:B------:R-:W-:Y:S01]  /*6260*/  ULEA UR5, UR4, UR24, 0x3 ;  /* 0x0000001804057291 */ /* 0x000fe2000f8e18ff */
[----:B------:R-:W-:-:S04]  /*6270*/  LOP3.LUT R15, R15, UR6, RZ, 0x3c, !PT ;  /* 0x000000060f0f7c12 */ /* 0x000fc8000f8e3cff */
[----:B--2---:R-:W-:-:S04]  /*6280*/  SHF.L.U32 R3, R15, 0x1f, RZ ;  /* 0x0000001f0f037819 */ /* 0x004fc800000006ff */
[----:B------:R-:W2:Y:S02]  /*6290*/  SYNCS.PHASECHK.TRANS64.TRYWAIT P0, [UR5], R3 ;  /* 0x00000003ff0075a7 */ /* 0x000ea40008001105 */
[----:B--2---:R-:W-:Y:S05]  /*62a0*/  @!P0 BRA `(.L_x_106) ;  /* 0x00000038007c8947 */ /* 0x004fea0003800000 */
.L_x_188:
[----:B------:R-:W-:-:S04]  /*62b0*/  UIADD3 UR4, UPT, UPT, UR4, 0x1, URZ ;  /* 0x0000000104047890 */ /* 0x000fc8000fffe0ff */
[----:B------:R-:W-:-:S04]  /*62c0*/  UISETP.NE.AND UP0, UPT, UR4, 0x3, UPT ;  /* 0x000000030400788c */ /* 0x000fc8000bf05270 */
[----:B------:R-:W-:Y:S02]  /*62d0*/  USEL UR5, URZ, 0x1, UP0 ;  /* 0x00000001ff057887 */ /* 0x000fe40008000000 */
[----:B------:R-:W-:-:S04]  /*62e0*/  USEL UR4, UR4, URZ, UP0 ;  /* 0x000000ff04047287 */ /* 0x000fc80008000000 */
[----:B------:R-:W-:Y:S01]  /*62f0*/  ULEA UR4, UR4, UR24, 0x3 ;  /* 0x0000001804047291 */ /* 0x000fe2000f8e18ff */
[----:B--2---:R-:W-:-:S04]  /*6300*/  LOP3.LUT R3, R15, UR5, RZ, 0x3c, !PT ;  /* 0x000000050f037c12 */ /* 0x004fc8000f8e3cff */
[----:B------:R-:W-:Y:S01]  /*6310*/  SHF.L.U32 R3, R3, 0x1f, RZ ;  /* 0x0000001f03037819 */ /* 0x000fe200000006ff */
[----:B------:R-:W-:-:S07]  /*6320*/  IMAD.U32 R0, RZ, RZ, UR4 ;  /* 0x00000004ff007e24 */ /* 0x000fce000f8e00ff */
.L_x_107:
[----:B--2---:R2:W3:Y:S02]  /*6330*/  SYNCS.PHASECHK.TRANS64.TRYWAIT P0, [R0+URZ], R3 ;  /* 0x00000003000075a7 */ /* 0x0044e400080011ff */
[----:B---3--:R-:W-:Y:S05]  /*6340*/  @!P0 NANOSLEEP.SYNCS 0x989680 ;  /* 0x009896800000895d */ /* 0x008fea0003900000 */
[----:B------:R-:W3:Y:S02]  /*6350*/  @!P0 SYNCS.PHASECHK.TRANS64 P0, [R0+URZ], R3 ;  /* 0x00000003000085a7 */ /* 0x000ee400080010ff */
[----:B-1-3--:R-:W-:Y:S05]  /*6360*/  @P0 EXIT ;  /* 0x000000000000094d */ /* 0x00afea0003800000 */
[----:B------:R-:W-:Y:S05]  /*6370*/  BRA `(.L_x_107) ;  /* 0xfffffffc00ec7947 */ /* 0x000fea000383ffff */
.L_x_95:
[----:B------:R-:W-:-:S06]  /*6380*/  UISETP.GE.AND UP0, UPT, UR22, 0x4, UPT ;  /* 0x000000041600788c */ /* 0x000fcc000bf06270 */
[----:B------:R-:W-:-:S13]  /*6390*/  PLOP3.LUT P0, PT, PT, PT, UP0, 0x80, 0x8 ;  /* 0x000000000008781c */ /* 0x000fda0003f0f008 */
[----:B------:R-:W-:Y:S05]  /*63a0*/  @!P0 EXIT ;  /* 0x000000000000894d */ /* 0x000fea0003800000 */
[----:B------:R-:W1:Y:S08]  /*63b0*/  S2UR UR4, SR_CgaCtaId ;  /* 0x00000000000479c3 */ /* 0x000e700000008800 */
[----:B------:R-:W-:Y:S01]  /*63c0*/  BAR.SYNC.DEFER_BLOCKING 0x6, 0xa0 ;  /* 0x0182800000007b1d */ /* 0x000fe20000010000 */
[C---:B------:R-:W-:Y:S01]  /*63d0*/  IMAD.SHL.U32 R2, R92.reuse, 0x20, RZ ;  /* 0x000000205c027824 */ /* 0x040fe200078e00ff */
[C---:B------:R-:W-:Y:S01]  /*63e0*/  LOP3.LUT R93, R92.reuse, 0x2, RZ, 0xc0, !PT ;  /* 0x000000025c5d7812 */ /* 0x040fe200078ec0ff */
[C---:B------:R-:W-:Y:S01]  /*63f0*/  IMAD.SHL.U32 R97, R92.reuse, 0x4, RZ ;  /* 0x000000045c617824 */ /* 0x040fe200078e00ff */
[C---:B------:R-:W-:Y:S01]  /*6400*/  LOP3.LUT R98, R92.reuse, 0x60, RZ, 0xc0, !PT ;  /* 0x000000605c627812 */ /* 0x040fe200078ec0ff */
[----:B------:R-:W-:Y:S01]  /*6410*/  IMAD.U32 R37, R92, 0x10000, RZ ;  /* 0x000100005c257824 */ /* 0x000fe200078e00ff */
[----:B------:R-:W-:-:S02]  /*6420*/  UMOV UR47, 0x400 ;  /* 0x00000400002f7882 */ /* 0x000fc40000000000 */
[----:B------:R-:W2:Y:S01]  /*6430*/  LDC.64 R78, c[0x0][0xcb0] ;  /* 0x00032c00ff4e7b82 */ /* 0x000ea20000000a00 */
[----:B------:R-:W-:Y:S01]  /*6440*/  LOP3.LUT R4, R2, 0xc0, RZ, 0xc0, !PT ;  /* 0x000000c002047812 */ /* 0x000fe200078ec0ff */
[----:B------:R-:W-:Y:S01]  /*6450*/  HFMA2 R36, -RZ, RZ, 0, 0 ;  /* 0x00000000ff247431 */ /* 0x000fe200000001ff */
[----:B------:R-:W-:Y:S02]  /*6460*/  LOP3.LUT R92, R92, 0x4, RZ, 0xc0, !PT ;  /* 0x000000045c5c7812 */ /* 0x000fe400078ec0ff */
[----:B------:R-:W-:Y:S02]  /*6470*/  CS2R R94, SRZ ;  /* 0x00000000005e7805 */ /* 0x000fe4000001ff00 */
[----:B------:R-:W-:Y:S01]  /*6480*/  LOP3.LUT R97, R4, 0x18, R97, 0xf8, !PT ;  /* 0x0000001804617812 */ /* 0x000fe200078ef861 */
[----:B------:R-:W-:Y:S01]  /*6490*/  IMAD.MOV.U32 R91, RZ, RZ, RZ ;  /* 0x000000ffff5b7224 */ /* 0x000fe200078e00ff */
[----:B------:R-:W-:Y:S01]  /*64a0*/  LOP3.LUT R37, R37, 0x600000, RZ, 0xc0, !PT ;  /* 0x0060000025257812 */ /* 0x000fe200078ec0ff */
[----:B------:R-:W3:Y:S01]  /*64b0*/  LDC.64 R76, c[0x0][0xca8] ;  /* 0x00032a00ff4c7b82 */ /* 0x000ee20000000a00 */
[C---:B------:R-:W-:Y:S01]  /*64c0*/  IADD3 R96, PT, PT, -R92.reuse, 0x2, RZ ;  /* 0x000000025c607810 */ /* 0x040fe20007ffe1ff */
[----:B------:R-:W-:Y:S01]  /*64d0*/  IMAD.MOV R93, RZ, RZ, -R93 ;  /* 0x000000ffff5d7224 */ /* 0x000fe200078e0a5d */
[----:B------:R-:W-:Y:S01]  /*64e0*/  LOP3.LUT R97, R97, 0xf20, R2, 0xf8, !PT ;  /* 0x00000f2061617812 */ /* 0x000fe200078ef802 */
[----:B------:R-:W4:Y:S01]  /*64f0*/  LDCU UR62, c[0x0][0x370] ;  /* 0x00006e00ff3e77ac */ /* 0x000f220008000800 */
[----:B------:R-:W-:Y:S01]  /*6500*/  IADD3 R92, PT, PT, -R92, RZ, RZ ;  /* 0x000000ff5c5c7210 */ /* 0x000fe20007ffe1ff */
[----:B------:R-:W-:Y:S01]  /*6510*/  IMAD.SHL.U32 R96, R96, 0x10, RZ ;  /* 0x0000001060607824 */ /* 0x000fe200078e00ff */
[----:B-1----:R-:W-:Y:S01]  /*6520*/  ULEA UR47, UR4, UR47, 0x18 ;  /* 0x0000002f042f7291 */ /* 0x002fe2000f8ec0ff */
[----:B------:R-:W1:Y:S01]  /*6530*/  LDCU.64 UR4, c[0x0][0xc90] ;  /* 0x00019200ff0477ac */ /* 0x000e620008000a00 */
[----:B------:R-:W-:Y:S01]  /*6540*/  UMOV UR54, 0x1 ;  /* 0x0000000100367882 */ /* 0x000fe20000000000 */
[----:B------:R-:W-:Y:S01]  /*6550*/  UMOV UR46, URZ ;  /* 0x000000ff002e7c82 */ /* 0x000fe20008000000 */
[----:B------:R-:W2:Y:S05]  /*6560*/  LDCU UR42, c[0x0][0xf0c] ;  /* 0x0001e180ff2a77ac */ /* 0x000eaa0008000800 */
[----:B------:R-:W4:Y:S01]  /*6570*/  LDS R0, [UR47+0x160] ;  /* 0x0001602fff007984 */ /* 0x000f220008000800 */
[----:B------:R-:W2:Y:S01]  /*6580*/  LDCU UR38, c[0x0][0xf30] ;  /* 0x0001e600ff2677ac */ /* 0x000ea20008000800 */
[----:B------:R-:W2:Y:S01]  /*6590*/  LDCU.64 UR60, c[0x0][0xc88] ;  /* 0x00019100ff3c77ac */ /* 0x000ea20008000a00 */
[----:B-1----:R-:W-:Y:S01]  /*65a0*/  IMAD.U32 R100, RZ, RZ, UR4 ;  /* 0x00000004ff647e24 */ /* 0x002fe2000f8e00ff */
[----:B------:R-:W-:Y:S01]  /*65b0*/  UIADD3 UR4, UPT, UPT, UR47, 0x200, URZ ;  /* 0x000002002f047890 */ /* 0x000fe2000fffe0ff */
[----:B------:R-:W-:Y:S01]  /*65c0*/  IMAD.U32 R99, RZ, RZ, UR5 ;  /* 0x00000005ff637e24 */ /* 0x000fe2000f8e00ff */
[----:B------:R-:W1:Y:S04]  /*65d0*/  LDCU.64 UR40, c[0x0][0xf28] ;  /* 0x0001e500ff2877ac */ /* 0x000e680008000a00 */
[----:B------:R-:W-:Y:S01]  /*65e0*/  LEA R97, R97, UR4, 0x1 ;  /* 0x0000000461617c11 */ /* 0x000fe2000f8e08ff */
[----:B------:R-:W1:Y:S01]  /*65f0*/  LDCU.128 UR56, c[0x0][0xf10] ;  /* 0x0001e200ff3877ac */ /* 0x000e620008000c00 */
[----:B------:R-:W1:Y:S01]  /*6600*/  LDCU UR55, c[0x0][0x374] ;  /* 0x00006e80ff3777ac */ /* 0x000e620008000800 */
[----:B------:R-:W-:Y:S01]  /*6610*/  UMOV UR53, URZ ;  /* 0x000000ff00357c82 */ /* 0x000fe20008000000 */
[----:B------:R-:W-:Y:S01]  /*6620*/  UMOV UR52, URZ ;  /* 0x000000ff00347c82 */ /* 0x000fe20008000000 */
[----:B----4-:R-:W-:-:S02]  /*6630*/  IMAD.IADD R37, R0, 0x1, R37 ;  /* 0x0000000100257824 */ /* 0x010fc400078e0225 */
[----:B-123--:R-:W-:-:S07]  /*6640*/  IMAD.U32 R0, RZ, RZ, UR4 ;  /* 0x00000004ff007e24 */ /* 0x00efce000f8e00ff */
.L_x_138:
[C---:B------:R-:W-:Y:S02]  /*6650*/  LEA R3, R91.reuse, UR47, 0x3 ;  /* 0x0000002f5b037c11 */ /* 0x040fe4000f8e18ff */
[----:B------:R-:W-:Y:S02]  /*6660*/  SHF.L.U32 R0, R94, 0x1f, RZ ;  /* 0x0000001f5e007819 */ /* 0x000fe400000006ff */
[----:B------:R-:W-:Y:S02]  /*6670*/  LEA R5, R91, UR47, 0x4 ;  /* 0x0000002f5b057c11 */ /* 0x000fe4000f8e20ff */
[----:B-1----:R-:W1:Y:S02]  /*6680*/  SYNCS.PHASECHK.TRANS64.TRYWAIT P0, [R3+URZ+0xd0], R0 ;  /* 0x0000d000030075a7 */ /* 0x002e6400080011ff */
[----:B-1----:R-:W-:Y:S05]  /*6690*/  @!P0 BRA `(.L_x_108) ;  /* 0x0000003400988947 */ /* 0x002fea0003800000 */
.L_x_189:
[----:B------:R-:W2:Y:S01]  /*66a0*/  LDS.128 R4, [R5+0x140] ;  /* 0x0001400005047984 */ /* 0x000ea20000000c00 */
[----:B------:R-:W-:Y:S01]  /*66b0*/  UISETP.GE.AND UP0, UPT, UR39, 0x1, UPT ;  /* 0x000000012700788c */ /* 0x000fe2000bf06270 */
[----:B------:R-:W-:Y:S01]  /*66c0*/  @!PT LDS RZ, [RZ] ;  /* 0x00000000fffff984 */ /* 0x000fe20000000800 */
[----:B------:R-:W-:Y:S01]  /*66d0*/  @!PT LDS RZ, [RZ] ;  /* 0x00000000fffff984 */ /* 0x000fe20000000800 */
[----:B------:R-:W-:Y:S01]  /*66e0*/  @!PT LDS RZ, [RZ] ;  /* 0x00000000fffff984 */ /* 0x000fe20000000800 */
[----:B------:R-:W-:Y:S01]  /*66f0*/  @!PT LDS RZ, [RZ] ;  /* 0x00000000fffff984 */ /* 0x000fe20000000800 */
[----:B------:R3:W-:Y:S06]  /*6700*/  MEMBAR.ALL.CTA ;  /* 0x0000000000007992 */ /* 0x0007ec0000008000 */
[----:B---3--:R-:W3:Y:S01]  /*6710*/  FENCE.VIEW.ASYNC.S ;  /* 0x00000000000073c6 */ /* 0x008ee20000000000 */
[----:B--2---:R-:W-:Y:S11]  /*6720*/  LOP3.LUT P0, RZ, R6, 0x1, RZ, 0xc0, !PT ;  /* 0x0000000106ff7812 */ /* 0x004ff6000780c0ff */
[----:B------:R-:W-:Y:S02]  /*6730*/  @!UPT UIADD3 URZ, UPT, UPT, URZ, URZ, URZ ;  /* 0x000000fffffff290 */ /* 0x000fe4000fffe0ff */
[----:B---3--:R-:W-:Y:S01]  /*6740*/  VOTEU.ANY UP1, P0 ;  /* 0x0000000000ff7886 */ /* 0x008fe20000020100 */
[----:B------:R-:W-:Y:S01]  /*6750*/  PLOP3.LUT P0, PT, PT, PT, UP1, 0x80, 0x8 ;  /* 0x000000000008781c */ /* 0x000fe20003f0f018 */
[----:B------:R-:W-:Y:S06]  /*6760*/  UP2UR UR4, UPR, URZ, 0x2 ;  /* 0x00000002ff047883 */ /* 0x000fec0008000000 */
[----:B------:R-:W-:Y:S06]  /*6770*/  IMAD.U32 R101, RZ, RZ, UR4 ;  /* 0x00000004ff657e24 */ /* 0x000fec000f8e00ff */
[----:B-1----:R-:W-:Y:S02]  /*6780*/  @P0 SHF.R.U32.HI R0, RZ, 0x10, R5 ;  /* 0x00000010ff000819 */ /* 0x002fe40000011605 */
        /* <DEDUP_REMOVED lines=12> */
[----:B------:R-:W2:Y:S01]  /*6850*/  LDCU UR12, c[0x0][0xf20] ;  /* 0x0001e400ff0c77ac */ /* 0x000ea20008000800 */
[----:B------:R-:W-:Y:S02]  /*6860*/  UIMAD.WIDE.U32 UR4, UR55, UR59, URZ ;  /* 0x0000003b370472a5 */ /* 0x000fe4000f8e00ff */
[----:B------:R-:W-:Y:S02]  /*6870*/  UIMAD.WIDE.U32 UR6, UR62, UR56, URZ ;  /* 0x000000383e0672a5 */ /* 0x000fe4000f8e00ff */
[----:B------:R-:W-:Y:S02]  /*6880*/  UISETP.NE.AND UP0, UPT, UR58, 0x1, UPT ;  /* 0x000000013a00788c */ /* 0x000fe4000bf05270 */
[----:B------:R-:W-:Y:S02]  /*6890*/  UIMAD.WIDE.U32 UR8, UR36, UR59, URZ ;  /* 0x0000003b240872a5 */ /* 0x000fe4000f8e00ff */
[----:B------:R-:W-:Y:S02]  /*68a0*/  UIMAD.WIDE.U32 UR10, UR37, UR56, URZ ;  /* 0x00000038250a72a5 */ /* 0x000fe4000f8e00ff */
[----:B------:R-:W-:Y:S02]  /*68b0*/  UISETP.NE.AND UP1, UPT, UR42, 0x1, UPT ;  /* 0x000000012a00788c */ /* 0x000fe4000bf25270 */
[----:B------:R-:W-:Y:S01]  /*68c0*/  UISETP.NE.AND UP2, UPT, UR39, 0x1, UPT ;  /* 0x000000012700788c */ /* 0x000fe2000bf45270 */
[----:B------:R-:W-:Y:S02]  /*68d0*/  UMOV UR4, UR5 ;  /* 0x0000000500047c82 */ /* 0x000fe40008000000 */
[----:B--2---:R-:W-:Y:S03]  /*68e0*/  USHF.R.U32.HI UR5, URZ, UR12, UR4 ;  /* 0x0000000cff057299 */ /* 0x004fe60008011604 */
[----:B------:R-:W-:Y:S02]  /*68f0*/  UMOV UR4, UR7 ;  /* 0x0000000700047c82 */ /* 0x000fe40008000000 */
[----:B------:R-:W-:Y:S02]  /*6900*/  USHF.R.U32.HI UR7, URZ, UR57, UR4 ;  /* 0x00000039ff077299 */ /* 0x000fe40008011604 */
[----:B------:R-:W-:Y:S02]  /*6910*/  USEL UR4, UR55, UR5, !UP0 ;  /* 0x0000000537047287 */ /* 0x000fe4000c000000 */
[----:B------:R-:W-:Y:S01]  /*6920*/  USEL UR7, UR62, UR7, !UP1 ;  /* 0x000000073e077287 */ /* 0x000fe2000c800000 */
[----:B------:R-:W-:Y:S01]  /*6930*/  UMOV UR5, UR9 ;  /* 0x0000000900057c82 */ /* 0x000fe20008000000 */
[----:B------:R-:W-:Y:S02]  /*6940*/  UIMAD.WIDE.U32 UR8, UR4, UR40, URZ ;  /* 0x00000028040872a5 */ /* 0x000fe4000f8e00ff */
[----:B------:R-:W-:Y:S03]  /*6950*/  USHF.R.U32.HI UR6, URZ, UR12, UR5 ;  /* 0x0000000cff067299 */ /* 0x000fe60008011605 */
[----:B------:R-:W-:Y:S01]  /*6960*/  UMOV UR5, UR11 ;  /* 0x0000000b00057c82 */ /* 0x000fe20008000000 */
[----:B------:R-:W-:Y:S02]  /*6970*/  UIMAD.WIDE.U32 UR10, UR7, UR40, URZ ;  /* 0x00000028070a72a5 */ /* 0x000fe4000f8e00ff */
[----:B------:R-:W-:Y:S02]  /*6980*/  USHF.R.U32.HI UR12, URZ, UR57, UR5 ;  /* 0x00000039ff0c7299 */ /* 0x000fe40008011605 */
[----:B------:R-:W-:Y:S01]  /*6990*/  USEL UR6, UR36, UR6, !UP0 ;  /* 0x0000000624067287 */ /* 0x000fe2000c000000 */
[----:B------:R-:W-:Y:S02]  /*69a0*/  UMOV UR5, UR9 ;  /* 0x0000000900057c82 */ /* 0x000fe40008000000 */
[----:B------:R-:W-:Y:S01]  /*69b0*/  UMOV UR10, UR11 ;  /* 0x0000000b000a7c82 */ /* 0x000fe20008000000 */
[----:B------:R-:W-:Y:S02]  /*69c0*/  @UP2 USHF.R.U32.HI UR4, URZ, UR41, UR5 ;  /* 0x00000029ff042299 */ /* 0x000fe40008011605 */
[----:B------:R-:W-:Y:S02]  /*69d0*/  @UP2 USHF.R.U32.HI UR7, URZ, UR41, UR10 ;  /* 0x00000029ff072299 */ /* 0x000fe4000801160a */
[----:B------:R-:W-:Y:S02]  /*69e0*/  UIMAD UR4, UR39, UR4, URZ ;  /* 0x00000004270472a4 */ /* 0x000fe4000f8e02ff */
[----:B------:R-:W-:Y:S02]  /*69f0*/  UIMAD.WIDE.U32 UR10, UR6, UR40, URZ ;  /* 0x00000028060a72a5 */ /* 0x000fe4000f8e00ff */
[----:B------:R-:W-:Y:S02]  /*6a00*/  USEL UR5, UR37, UR12, !UP1 ;  /* 0x0000000c25057287 */ /* 0x000fe4000c800000 */
[----:B------:R-:W-:Y:S02]  /*6a10*/  UIMAD UR8, UR39, UR7, URZ ;  /* 0x00000007270872a4 */ /* 0x000fe4000f8e02ff */
[----:B------:R-:W-:Y:S03]  /*6a20*/  UISETP.GE.AND UP0, UPT, UR6, UR4, UPT ;  /* 0x000000040600728c */ /* 0x000fe6000bf06270 */
[----:B------:R-:W-:Y:S01]  /*6a30*/  UMOV UR4, UR11 ;  /* 0x0000000b00047c82 */ /* 0x000fe20008000000 */
[----:B------:R-:W-:Y:S02]  /*6a40*/  UISETP.GE.OR UP0, UPT, UR5, UR8, UP0 ;  /* 0x000000080500728c */ /* 0x000fe40008706670 */
[----:B------:R-:W-:Y:S02]  /*6a50*/  USHF.R.U32.HI UR4, URZ, UR41, UR4 ;  /* 0x00000029ff047299 */ /* 0x000fe40008011604 */
[----:B------:R-:W-:Y:S02]  /*6a60*/  UIMAD.WIDE.U32 UR8, UR5, UR40, URZ ;  /* 0x00000028050872a5 */ /* 0x000fe4000f8e00ff */
[----:B------:R-:W-:Y:S02]  /*6a70*/  USEL UR11, UR6, UR4, !UP2 ;  /* 0x00000004060b7287 */ /* 0x000fe4000d000000 */
[----:B------:R-:W-:Y:S02]  /*6a80*/  UIADD3 UR8, UPT, UPT, -UR5, URZ, URZ ;  /* 0x000000ff05087290 */ /* 0x000fe4000fffe1ff */
[----:B------:R-:W-:Y:S01]  /*6a90*/  UIADD3 UR10, UPT, UPT, -UR11, URZ, URZ ;  /* 0x000000ff0b0a7290 */ /* 0x000fe2000fffe1ff */
[----:B------:R-:W-:Y:S01]  /*6aa0*/  @!UP0 UMOV UR4, UR9 ;  /* 0x0000000900048c82 */ /* 0x000fe20008000000 */
[----:B------:R-:W-:Y:S02]  /*6ab0*/  UIADD3 UR9, UPT, UPT, -UR6, URZ, URZ ;  /* 0x000000ff06097290 */ /* 0x000fe4000fffe1ff */
[----:B------:R-:W-:Y:S02]  /*6ac0*/  @!UP0 USHF.R.U32.HI UR4, URZ, UR41, UR4 ;  /* 0x00000029ff048299 */ /* 0x000fe40008011604 */
[----:B------:R-:W-:Y:S02]  /*6ad0*/  UIMAD UR10, UR39, UR10, UR6 ;  /* 0x0000000a270a72a4 */ /* 0x000fe4000f8e0206 */
[----:B------:R-:W-:Y:S04]  /*6ae0*/  @!UP0 USEL UR4, UR5, UR4, !UP2 ;  /* 0x0000000405048287 */ /* 0x000fe8000d000000 */
[----:B------:R-:W-:Y:S02]  /*6af0*/  @!UP0 UIMAD UR10, UR7, UR10, UR4 ;  /* 0x0000000a070a82a4 */ /* 0x000fe4000f8e0204 */
[----:B------:R-:W-:Y:S02]  /*6b00*/  @!UP0 UIADD3 UR11, UPT, UPT, UR11, -UR4, URZ ;  /* 0x800000040b0b8290 */ /* 0x000fe4000fffe0ff */
[----:B------:R-:W-:Y:S02]  /*6b10*/  UIMAD UR7, UR42, UR8, UR37 ;  /* 0x000000082a0772a4 */ /* 0x000fe4000f8e0225 */
[----:B------:R-:W-:Y:S02]  /*6b20*/  @!UP0 UIMAD UR6, UR11, UR39, UR5 ;  /* 0x000000270b0682a4 */ /* 0x000fe4000f8e0205 */
[----:B------:R-:W-:Y:S01]  /*6b30*/  UIMAD UR4, UR58, UR9, UR36 ;  /* 0x000000093a0472a4 */ /* 0x000fe2000f8e0224 */
[----:B------:R-:W-:Y:S02]  /*6b40*/  @!UP0 UMOV UR5, UR10 ;  /* 0x0000000a00058c82 */ /* 0x000fe40008000000 */
[----:B------:R-:W-:Y:S02]  /*6b50*/  UIMAD UR37, UR5, UR42, UR7 ;  /* 0x0000002a052572a4 */ /* 0x000fe4000f8e0207 */
[----:B------:R-:W-:Y:S11]  /*6b60*/  UIMAD UR36, UR6, UR58, UR4 ;  /* 0x0000003a062472a4 */ /* 0x000ff6000f8e0204 */
[----:B------:R-:W-:Y:S01]  /*6b70*/  @!UPT UIADD3 URZ, UPT, UPT, URZ, URZ, URZ ;  /* 0x000000fffffff290 */ /* 0x000fe2000fffe0ff */
.L_x_109:
[----:B------:R-:W-:Y:S01]  /*6b80*/  UISETP.NE.AND UP0, UPT, UR38, 0x1, UPT ;  /* 0x000000012600788c */ /* 0x000fe2000bf05270 */
[----:B------:R-:W-:Y:S01]  /*6b90*/  IADD3 R91, PT, PT, R91, 0x1, RZ ;  /* 0x000000015b5b7810 */ /* 0x000fe20007ffe0ff */
[----:B------:R-:W-:Y:S02]  /*6ba0*/  UIADD3 UR11, UPT, UPT, UR47, 0x200, URZ ;  /* 0x000002002f0b7890 */ /* 0x000fe4000fffe0ff */
[----:B------:R-:W-:Y:S02]  /*6bb0*/  USHF.L.U32 UR50, UR27, 0x7, URZ ;  /* 0x000000071b327899 */ /* 0x000fe400080006ff */
[----:B------:R-:W-:Y:S05]  /*6bc0*/  USHF.L.U32 UR49, UR25, 0x6, URZ ;  /* 0x0000000619317899 */ /* 0x000fea00080006ff */
[----:B------:R-:W2:Y:S01]  /*6bd0*/  @!UP0 LDCU.128 UR12, c[0x0][0xf10] ;  /* 0x0001e200ff0c87ac */ /* 0x000ea20008000c00 */
[----:B------:R-:W3:Y:S01]  /*6be0*/  @!UP0 LDCU UR5, c[0x0][0xf0c] ;  /* 0x0001e180ff0587ac */ /* 0x000ee20008000800 */
[----:B------:R-:W4:Y:S01]  /*6bf0*/  @!UP0 LDCU UR10, c[0x0][0xf20] ;  /* 0x0001e400ff0a87ac */ /* 0x000f220008000800 */
[----:B--2---:R-:W-:Y:S02]  /*6c00*/  UIMAD.WIDE.U32 UR8, UR37, UR12, URZ ;  /* 0x0000000c250872a5 */ /* 0x004fe4000f8e00ff */
[----:B------:R-:W-:Y:S02]  /*6c10*/  UIMAD.WIDE.U32 UR6, UR36, UR15, URZ ;  /* 0x0000000f240672a5 */ /* 0x000fe4000f8e00ff */
[----:B------:R-:W-:Y:S03]  /*6c20*/  @!UP0 UISETP.NE.AND UP1, UPT, UR14, 0x1, UPT ;  /* 0x000000010e00888c */ /* 0x000fe6000bf25270 */
[----:B------:R-:W-:Y:S01]  /*6c30*/  @!UP0 UMOV UR4, UR9 ;  /* 0x0000000900048c82 */ /* 0x000fe20008000000 */
[----:B---3--:R-:W-:Y:S02]  /*6c40*/  @!UP0 UISETP.NE.AND UP2, UPT, UR5, 0x1, UPT ;  /* 0x000000010500888c */ /* 0x008fe4000bf45270 */
[----:B------:R-:W-:Y:S01]  /*6c50*/  @!UP0 USHF.R.U32.HI UR4, URZ, UR13, UR4 ;  /* 0x0000000dff048299 */ /* 0x000fe20008011604 */
[----:B------:R-:W-:Y:S02]  /*6c60*/  @!UP0 UMOV UR6, UR7 ;  /* 0x0000000700068c82 */ /* 0x000fe40008000000 */
[----:B----4-:R-:W-:Y:S02]  /*6c70*/  @!UP0 USHF.R.U32.HI UR6, URZ, UR10, UR6 ;  /* 0x0000000aff068299 */ /* 0x010fe40008011606 */
[----:B------:R-:W-:Y:S02]  /*6c80*/  @!UP0 USEL UR7, UR37, UR4, !UP2 ;  /* 0x0000000425078287 */ /* 0x000fe4000d000000 */
[----:B------:R-:W-:Y:S04]  /*6c90*/  @!UP0 USEL UR6, UR36, UR6, !UP1 ;  /* 0x0000000624068287 */ /* 0x000fe8000c800000 */
[----:B------:R-:W-:Y:S02]  /*6ca0*/  @!UP0 UIADD3 UR4, UPT, UPT, -UR7, UR6, URZ ;  /* 0x0000000607048290 */ /* 0x000fe4000fffe1ff */
[----:B------:R-:W-:Y:S02]  /*6cb0*/  @!UP0 UIADD3 UR6, UPT, UPT, UR7, -UR6, URZ ;  /* 0x8000000607068290 */ /* 0x000fe4000fffe0ff */
[----:B------:R-:W-:Y:S02]  /*6cc0*/  @!UP0 UIMAD UR37, UR4, UR5, UR37 ;  /* 0x00000005042582a4 */ /* 0x000fe4000f8e0225 */
[----:B------:R-:W-:Y:S02]  /*6cd0*/  @!UP0 UIMAD UR36, UR6, UR14, UR36 ;  /* 0x0000000e062482a4 */ /* 0x000fe4000f8e0224 */
[----:B------:R-:W-:Y:S09]  /*6ce0*/  ULOP3.LUT UP0, URZ, UR11, 0x1b0, URZ, 0xc0, !UPT ;  /* 0x000001b00bff7892 */ /* 0x000ff2000f80c0ff */
[----:B------:R-:W-:Y:S05]  /*6cf0*/  BRA.U !UP0, `(.L_x_110) ;  /* 0x00000001087c7547 */ /* 0x000fea000b800000 */
[----:B------:R-:W2:Y:S01]  /*6d00*/  LDCU.64 UR8, c[0x4][0x80] ;  /* 0x01001000ff0877ac */ /* 0x000ea20008000a00 */
[----:B------:R-:W-:Y:S01]  /*6d10*/  MOV R2, 0x0 ;  /* 0x0000000000027802 */ /* 0x000fe20000000f00 */
[----:B------:R-:W-:Y:S02]  /*6d20*/  HFMA2 R12, -RZ, RZ, 0, 5.9604644775390625e-08 ;  /* 0x00000001ff0c7431 */ /* 0x000fe400000001ff */
[----:B------:R-:W-:Y:S01]  /*6d30*/  IMAD.MOV.U32 R8, RZ, RZ, 0x70 ;  /* 0x00000070ff087424 */ /* 0x000fe200078e00ff */
[----:B------:R3:W4:Y:S01]  /*6d40*/  LDC.64 R14, c[0x4][R2] ;  /* 0x01000000020e7b82 */ /* 0x0007220000000a00 */
[----:B------:R-:W1:Y:S01]  /*6d50*/  LDCU.64 UR6, c[0x4][0x88] ;  /* 0x01001100ff0677ac */ /* 0x000e620008000a00 */
[----:B------:R-:W-:Y:S01]  /*6d60*/  IMAD.MOV.U32 R13, RZ, RZ, RZ ;  /* 0x000000ffff0d7224 */ /* 0x000fe200078e00ff */
[----:B------:R-:W1:Y:S01]  /*6d70*/  LDCU.64 UR4, c[0x4][0x8] ;  /* 0x01000100ff0477ac */ /* 0x000e620008000a00 */
[----:B--2---:R-:W-:Y:S01]  /*6d80*/  MOV R5, UR9 ;  /* 0x0000000900057c02 */ /* 0x004fe20008000f00 */
[----:B------:R-:W-:Y:S01]  /*6d90*/  IMAD.U32 R4, RZ, RZ, UR8 ;  /* 0x00000008ff047e24 */ /* 0x000fe2000f8e00ff */
[----:B-1----:R-:W-:Y:S01]  /*6da0*/  MOV R7, UR7 ;  /* 0x0000000700077c02 */ /* 0x002fe20008000f00 */
[----:B------:R-:W-:Y:S01]  /*6db0*/  IMAD.U32 R6, RZ, RZ, UR6 ;  /* 0x00000006ff067e24 */ /* 0x000fe2000f8e00ff */
[----:B------:R-:W-:Y:S01]  /*6dc0*/  MOV R11, UR5 ;  /* 0x00000005000b7c02 */ /* 0x000fe20008000f00 */
[----:B------:R-:W-:Y:S02]  /*6dd0*/  IMAD.U32 R10, RZ, RZ, UR4 ;  /* 0x00000004ff0a7e24 */ /* 0x000fe4000f8e00ff */
[----:B------:R-:W-:Y:S07]  /*6de0*/  LEPC R20, `(.L_x_111) ;  /* 0x000000001014794e */ /* 0x000fee0000000000 */
[----:B---345:R-:W-:Y:S05]  /*6df0*/  CALL.ABS.NOINC R14 ;  /* 0x000000000e007343 */ /* 0x038fea0003c00000 */
.L_x_111:
[----:B------:R-:W1:Y:S01]  /*6e00*/  LDCU.64 UR8, c[0x4][0x80] ;  /* 0x01001000ff0877ac */ /* 0x000e620008000a00 */
[----:B------:R-:W2:Y:S01]  /*6e10*/  LDC.64 R2, c[0x4][R2] ;  /* 0x0100000002027b82 */ /* 0x000ea20000000a00 */
[----:B------:R-:W-:Y:S02]  /*6e20*/  HFMA2 R12, -RZ, RZ, 0, 5.9604644775390625e-08 ;  /* 0x00000001ff0c7431 */ /* 0x000fe400000001ff */
[----:B------:R-:W-:Y:S02]  /*6e30*/  IMAD.MOV.U32 R8, RZ, RZ, 0x70 ;  /* 0x00000070ff087424 */ /* 0x000fe400078e00ff */
[----:B------:R-:W-:Y:S01]  /*6e40*/  IMAD.MOV.U32 R13, RZ, RZ, RZ ;  /* 0x000000ffff0d7224 */ /* 0x000fe200078e00ff */
[----:B------:R-:W3:Y:S01]  /*6e50*/  LDCU.64 UR6, c[0x4][0x88] ;  /* 0x01001100ff0677ac */ /* 0x000ee20008000a00 */
[----:B------:R-:W4:Y:S01]  /*6e60*/  LDCU.64 UR4, c[0x4][0x8] ;  /* 0x01000100ff0477ac */ /* 0x000f220008000a00 */
[----:B-1----:R-:W-:Y:S02]  /*6e70*/  MOV R4, UR8 ;  /* 0x0000000800047c02 */ /* 0x002fe40008000f00 */
[----:B------:R-:W-:Y:S02]  /*6e80*/  MOV R5, UR9 ;  /* 0x0000000900057c02 */ /* 0x000fe40008000f00 */
[----:B---3--:R-:W-:Y:S01]  /*6e90*/  MOV R7, UR7 ;  /* 0x0000000700077c02 */ /* 0x008fe20008000f00 */
[----:B------:R-:W-:Y:S01]  /*6ea0*/  IMAD.U32 R6, RZ, RZ, UR6 ;  /* 0x00000006ff067e24 */ /* 0x000fe2000f8e00ff */
[----:B----4-:R-:W-:Y:S01]  /*6eb0*/  MOV R11, UR5 ;  /* 0x00000005000b7c02 */ /* 0x010fe20008000f00 */
[----:B------:R-:W-:Y:S02]  /*6ec0*/  IMAD.U32 R10, RZ, RZ, UR4 ;  /* 0x00000004ff0a7e24 */ /* 0x000fe4000f8e00ff */
[----:B------:R-:W-:Y:S07]  /*6ed0*/  LEPC R20, `(.L_x_110) ;  /* 0x000000001014794e */ /* 0x000fee0000000000 */
[----:B--2---:R-:W-:Y:S05]  /*6ee0*/  CALL.ABS.NOINC R2 ;  /* 0x0000000002007343 */ /* 0x004fea0003c00000 */
.L_x_110:
[----:B------:R-:W-:Y:S02]  /*6ef0*/  R2UR UR6, R88 ;  /* 0x00000000580672ca */ /* 0x000fe400000e0000 */
[----:B------:R-:W-:Y:S02]  /*6f00*/  R2UR UR5, R100 ;  /* 0x00000000640572ca */ /* 0x000fe400000e0000 */
[----:B------:R-:W-:Y:S02]  /*6f10*/  R2UR UR4, R99 ;  /* 0x00000000630472ca */ /* 0x000fe400000e0000 */
[----:B------:R-:W-:Y:S02]  /*6f20*/  ISETP.NE.U32.AND P4, PT, R78, RZ, PT ;  /* 0x000000ff4e00720c */ /* 0x000fe40003f85070 */
[----:B------:R-:W-:Y:S02]  /*6f30*/  ISETP.NE.U32.AND P2, PT, RZ, UR60, PT ;  /* 0x0000003cff007c0c */ /* 0x000fe4000bf45070 */
[----:B------:R-:W-:Y:S02]  /*6f40*/  ISETP.NE.AND.EX P4, PT, R79, RZ, PT, P4 ;  /* 0x000000ff4f00720c */ /* 0x000fe40003f85340 */
[----:B------:R-:W-:Y:S01]  /*6f50*/  ISETP.NE.AND.EX P2, PT, RZ, UR61, PT, P2 ;  /* 0x0000003dff007c0c */ /* 0x000fe2000bf45320 */
[----:B------:R-:W-:Y:S02]  /*6f60*/  UISETP.NE.AND UP2, UPT, UR6, URZ, UPT ;  /* 0x000000ff0600728c */ /* 0x000fe4000bf45270 */
[----:B------:R-:W-:Y:S04]  /*6f70*/  UISETP.NE.U32.AND UP0, UPT, UR5, URZ, UPT ;  /* 0x000000ff0500728c */ /* 0x000fe8000bf05070 */
[----:B------:R-:W-:Y:S01]  /*6f80*/  UISETP.NE.AND.EX UP1, UPT, UR4, URZ, UPT, UP0 ;  /* 0x000000ff0400728c */ /* 0x000fe2000bf25300 */
[----:B------:R-:W-:Y:S01]  /*6f90*/  PLOP3.LUT P1, PT, PT, PT, UP2, 0x80, 0x8 ;  /* 0x000000000008781c */ /* 0x000fe20003f2f028 */
[----:B------:R-:W-:Y:S03]  /*6fa0*/  UPLOP3.LUT UP0, UPT, UPT, UPT, UPT, 0x40, 0x4 ;  /* 0x000000000004789c */ /* 0x000fe60003f0e870 */
[----:B------:R-:W-:Y:S06]  /*6fb0*/  @UP2 UPLOP3.LUT UP0, UPT, UPT, UPT, UP1, 0x80, 0x8 ;  /* 0x000000000008289c */ /* 0x000fec0003f0f010 */
[----:B------:R-:W-:Y:S01]  /*6fc0*/  PLOP3.LUT P0, PT, PT, PT, UP0, 0x80, 0x8 ;  /* 0x000000000008781c */ /* 0x000fe20003f0f008 */
[----:B------:R-:W-:Y:S01]  /*6fd0*/  @!UPT UIADD3 URZ, UPT, UPT, URZ, URZ, URZ ;  /* 0x000000fffffff290 */ /* 0x000fe2000fffe0ff */
[----:B------:R-:W-:Y:S11]  /*6fe0*/  BRA.U !UP1, `(.L_x_112) ;  /* 0x0000000109407547 */ /* 0x000ff6000b800000 */
[----:B------:R-:W-:Y:S01]  /*6ff0*/  UISETP.NE.U32.AND UP0, UPT, UR60, URZ, UPT ;  /* 0x000000ff3c00728c */ /* 0x000fe2000bf05070 */
[----:B------:R-:W-:Y:S01]  /*7000*/  R2UR UR6, R100 ;  /* 0x00000000640672ca */ /* 0x000fe200000e0000 */
[----:B------:R-:W2:Y:S01]  /*7010*/  LDCU.64 UR8, c[0x0][0x358] ;  /* 0x00006b00ff0877ac */ /* 0x000ea20008000a00 */
[----:B------:R-:W-:Y:S02]  /*7020*/  HFMA2 R84, -RZ, RZ, 0, 5.9604644775390625e-08 ;  /* 0x00000001ff547431 */ /* 0x000fe400000001ff */
[----:B-1----:R-:W-:Y:S01]  /*7030*/  IMAD.MOV.U32 R0, RZ, RZ, 0x1 ;  /* 0x00000001ff007424 */ /* 0x002fe200078e00ff */
[----:B------:R-:W-:Y:S06]  /*7040*/  UISETP.NE.AND.EX UP0, UPT, UR61, URZ, UPT, UP0 ;  /* 0x000000ff3d00728c */ /* 0x000fec000bf05300 */
[----:B------:R-:W-:Y:S05]  /*7050*/  PLOP3.LUT P3, PT, PT, PT, UP0, 0x80, 0x8 ;  /* 0x000000000008781c */ /* 0x000fea0003f6f008 */
[----:B------:R-:W1:Y:S01]  /*7060*/  @UP0 LDCU.64 UR4, c[0x0][0xc88] ;  /* 0x00019100ff0407ac */ /* 0x000e620008000a00 */
[----:B------:R-:W-:Y:S07]  /*7070*/  @UP0 UIMAD UR6, UR44, UR6, URZ ;  /* 0x000000062c0602a4 */ /* 0x000fee000f8e02ff */
[----:B------:R-:W-:Y:S01]  /*7080*/  @!P3 PRMT R84, R0, 0x7610, R84 ;  /* 0x000076100054b816 */ /* 0x000fe20000000054 */
[----:B-1----:R-:W-:Y:S06]  /*7090*/  @UP0 UIMAD.WIDE UR4, UR6, 0x4, UR4 ;  /* 0x00000004060408a5 */ /* 0x002fec000f8e0204 */
[----:B------:R-:W-:Y:S02]  /*70a0*/  IMAD.U32 R2, RZ, RZ, UR4 ;  /* 0x00000004ff027e24 */ /* 0x000fe4000f8e00ff */
[----:B------:R-:W-:Y:S03]  /*70b0*/  IMAD.U32 R3, RZ, RZ, UR5 ;  /* 0x00000005ff037e24 */ /* 0x000fe6000f8e00ff */
[----:B------:R-:W1:Y:S02]  /*70c0*/  @!UP0 LDCU UR4, c[0x0][0xc80] ;  /* 0x00019000ff0487ac */ /* 0x000e640008000800 */
[----:B--2--5:R2:W5:Y:S02]  /*70d0*/  @P3 LDG.E R41, desc[UR8][R2.64] ;  /* 0x0000000802293981 */ /* 0x024564000c1e1900 */
[----:B-12---:R-:W-:Y:S02]  /*70e0*/  @!P3 MOV R41, UR4 ;  /* 0x000000040029bc02 */ /* 0x006fe40008000f00 */
.L_x_112:
[----:B------:R-:W-:Y:S05]  /*70f0*/  @!P4 BRA `(.L_x_113) ;  /* 0x000000000024c947 */ /* 0x000fea0003800000 */
[----:B------:R-:W-:Y:S01]  /*7100*/  ISETP.NE.U32.AND P3, PT, R76, RZ, PT ;  /* 0x000000ff4c00720c */ /* 0x000fe20003f65070 */
[----:B------:R-:W2:Y:S03]  /*7110*/  LDCU.64 UR4, c[0x0][0x358] ;  /* 0x00006b00ff0477ac */ /* 0x000ea60008000a00 */
[----:B------:R-:W-:Y:S11]  /*7120*/  ISETP.NE.AND.EX P3, PT, R77, RZ, PT, P3 ;  /* 0x000000ff4d00720c */ /* 0x000ff60003f65330 */
[----:B------:R-:W-:Y:S02]  /*7130*/  @!UPT UIADD3 URZ, UPT, UPT, URZ, URZ, URZ ;  /* 0x000000fffffff290 */ /* 0x000fe4000fffe0ff */
[----:B------:R-:W3:Y:S01]  /*7140*/  @P3 LDC.64 R2, c[0x0][0xca8] ;  /* 0x00032a00ff023b82 */ /* 0x000ee20000000a00 */
[----:B-1----:R-:W-:Y:S04]  /*7150*/  @P3 IMAD R0, R78, UR44, RZ ;  /* 0x0000002c4e003c24 */ /* 0x002fe8000f8e02ff */
[----:B---3--:R-:W-:Y:S05]  /*7160*/  @P3 IMAD.WIDE R2, R0, 0x4, R2 ;  /* 0x0000000400023825 */ /* 0x008fea00078e0202 */
[----:B--2--5:R2:W5:Y:S02]  /*7170*/  @P3 LDG.E R38, desc[UR4][R2.64] ;  /* 0x0000000402263981 */ /* 0x024564000c1e1900 */
[----:B--2---:R-:W3:Y:S02]  /*7180*/  @!P3 LDC R38, c[0x0][0xca0] ;  /* 0x00032800ff26bb82 */ /* 0x004ee40000000800 */
.L_x_113:
[----:B-----5:R-:W-:Y:S01]  /*7190*/  FSETP.NEU.AND P3, PT, R41, RZ, PT ;  /* 0x000000ff2900720b */ /* 0x020fe20003f6d000 */
[----:B------:R-:W-:Y:S01]  /*71a0*/  ULOP3.LUT UR4, UR54, 0x1, URZ, 0x3c, !UPT ;  /* 0x0000000136047892 */ /* 0x000fe2000f8e3cff */
[----:B------:R-:W-:Y:S01]  /*71b0*/  SEL R4, RZ, 0xffffffff, P2 ;  /* 0xffffffffff047807 */ /* 0x000fe20001000000 */
[----:B------:R-:W-:Y:S01]  /*71c0*/  IMAD.U32 R108, RZ, RZ, UR46 ;  /* 0x0000002eff6c7e24 */ /* 0x000fe2000f8e00ff */
[----:B------:R-:W-:Y:S01]  /*71d0*/  @P1 LOP3.LUT P2, RZ, R84, 0xff, RZ, 0xc0, !PT ;  /* 0x000000ff54ff1812 */ /* 0x000fe2000784c0ff */
[----:B------:R-:W-:Y:S01]  /*71e0*/  IMAD.SHL.U32 R81, R93, 0x10, RZ ;  /* 0x000000105d517824 */ /* 0x000fe200078e00ff */
[----:B------:R-:W-:Y:S01]  /*71f0*/  @P1 SEL R3, RZ, 0xffffffff, P3 ;  /* 0xffffffffff031807 */ /* 0x000fe20001800000 */
[----:B------:R-:W-:Y:S01]  /*7200*/  IMAD.U32 R109, RZ, RZ, UR4 ;  /* 0x00000004ff6d7e24 */ /* 0x000fe2000f8e00ff */
[----:B------:R-:W-:Y:S01]  /*7210*/  LEA R89, R36, UR47, 0x3 ;  /* 0x0000002f24597c11 */ /* 0x000fe2000f8e18ff */
[----:B------:R-:W-:Y:S01]  /*7220*/  IMAD.SHL.U32 R108, R108, 0x2000, RZ ;  /* 0x000020006c6c7824 */ /* 0x000fe200078e00ff */
[----:B------:R-:W-:Y:S01]  /*7230*/  @P0 SEL R3, R4, R3, !P2 ;  /* 0x0000000304030207 */ /* 0x000fe20005000000 */
[----:B------:R-:W-:Y:S01]  /*7240*/  IMAD.SHL.U32 R80, R92, 0x10, RZ ;  /* 0x000000105c507824 */ /* 0x000fe200078e00ff */
[----:B------:R-:W-:Y:S01]  /*7250*/  SHF.L.U32 R2, R95, 0x1f, RZ ;  /* 0x0000001f5f027819 */ /* 0x000fe200000006ff */
[----:B------:R-:W-:Y:S01]  /*7260*/  IMAD.IADD R82, R97, 0x1, R108 ;  /* 0x0000000161527824 */ /* 0x000fe200078e026c */
[----:B------:R-:W-:Y:S01]  /*7270*/  @P1 LOP3.LUT R3, R3, 0x1, RZ, 0xc0, !PT ;  /* 0x0000000103031812 */ /* 0x000fe200078ec0ff */
[----:B------:R-:W-:Y:S01]  /*7280*/  BSSY B1, `(.L_x_114) ;  /* 0x0000039000017945 */ /* 0x000fe20003800000 */
[----:B------:R-:W-:Y:S01]  /*7290*/  PLOP3.LUT P2, PT, PT, PT, UP1, 0x80, 0x8 ;  /* 0x000000000008781c */ /* 0x000fe20003f4f018 */
[----:B------:R-:W-:Y:S01]  /*72a0*/  IMAD.IADD R83, R82, 0x1, R81 ;  /* 0x0000000152537824 */ /* 0x000fe200078e0251 */
[----:B------:R-:W-:Y:S01]  /*72b0*/  ISETP.NE.U32.OR P5, PT, R3, 0x1, !P1 ;  /* 0x000000010300780c */ /* 0x000fe20004fa5470 */
[----:B------:R-:W-:Y:S01]  /*72c0*/  IMAD.U32 R3, RZ, RZ, UR46 ;  /* 0x0000002eff037e24 */ /* 0x000fe2000f8e00ff */
[----:B------:R-:W-:Y:S01]  /*72d0*/  LOP3.LUT P4, R90, R84, 0xff, RZ, 0xc0, !PT ;  /* 0x000000ff545a7812 */ /* 0x000fe2000788c0ff */
[----:B------:R-:W-:Y:S01]  /*72e0*/  IMAD.MOV.U32 R103, RZ, RZ, 0x1 ;  /* 0x00000001ff677424 */ /* 0x000fe200078e00ff */
[----:B------:R-:W-:Y:S01]  /*72f0*/  P2R R102, PR, RZ, 0x20 ;  /* 0x00000020ff667803 */ /* 0x000fe20000000000 */
[----:B------:R-:W-:Y:S01]  /*7300*/  IMAD R39, R36, 0x40, R37 ;  /* 0x0000004024277824 */ /* 0x000fe200078e0225 */
[----:B-1----:R-:W-:Y:S01]  /*7310*/  LEA R0, R3, UR47, 0x3 ;  /* 0x0000002f03007c11 */ /* 0x002fe2000f8e18ff */
[----:B------:R-:W-:Y:S01]  /*7320*/  IMAD.U32 R110, RZ, RZ, UR46 ;  /* 0x0000002eff6e7e24 */ /* 0x000fe2000f8e00ff */
[----:B------:R-:W-:Y:S02]  /*7330*/  SEL R3, RZ, 0xffffffff, P3 ;  /* 0xffffffffff037807 */ /* 0x000fe40001800000 */
[----:B------:R-:W-:Y:S02]  /*7340*/  CS2R R74, SRZ ;  /* 0x00000000004a7805 */ /* 0x000fe4000001ff00 */
[----:B------:R-:W-:Y:S02]  /*7350*/  CS2R R72, SRZ ;  /* 0x0000000000487805 */ /* 0x000fe4000001ff00 */
[----:B------:R-:W-:Y:S02]  /*7360*/  CS2R R66, SRZ ;  /* 0x0000000000427805 */ /* 0x000fe4000001ff00 */
[----:B------:R-:W-:Y:S02]  /*7370*/  @P2 SEL R3, R4, R3, !P4 ;  /* 0x0000000304032207 */ /* 0x000fe40006000000 */
[----:B------:R-:W-:Y:S02]  /*7380*/  CS2R R64, SRZ ;  /* 0x0000000000407805 */ /* 0x000fe4000001ff00 */
[----:B------:R-:W-:Y:S02]  /*7390*/  @P5 SHF.L.U32 R5, R109, 0x1f, RZ ;  /* 0x0000001f6d055819 */ /* 0x000fe400000006ff */
[----:B------:R-:W-:Y:S02]  /*73a0*/  CS2R R58, SRZ ;  /* 0x00000000003a7805 */ /* 0x000fe4000001ff00 */
[----:B------:R-:W-:Y:S02]  /*73b0*/  LOP3.LUT R3, R3, 0x1, RZ, 0xc0, !PT ;  /* 0x0000000103037812 */ /* 0x000fe400078ec0ff */
[----:B------:R-:W-:Y:S01]  /*73c0*/  CS2R R56, SRZ ;  /* 0x0000000000387805 */ /* 0x000fe2000001ff00 */
[----:B------:R-:W1:Y:S01]  /*73d0*/  @P5 SYNCS.PHASECHK.TRANS64.TRYWAIT P1, [R0+URZ+0x90], R5 ;  /* 0x00009005000055a7 */ /* 0x000e6200080211ff */
[----:B------:R-:W-:Y:S02]  /*73e0*/  CS2R R50, SRZ ;  /* 0x0000000000327805 */ /* 0x000fe4000001ff00 */
[----:B------:R-:W-:Y:S02]  /*73f0*/  ISETP.NE.U32.AND P2, PT, R3, 0x1, PT ;  /* 0x000000010300780c */ /* 0x000fe40003f45070 */
[----:B------:R-:W-:Y:S01]  /*7400*/  CS2R R48, SRZ ;  /* 0x0000000000307805 */ /* 0x000fe2000001ff00 */
[----:B------:R-:W-:Y:S01]  /*7410*/  IMAD.IADD R47, R82, 0x1, R80 ;  /* 0x00000001522f7824 */ /* 0x000fe200078e0250 */
[----:B------:R-:W-:Y:S01]  /*7420*/  P2R R111, PR, RZ, 0x4 ;  /* 0x00000004ff6f7803 */ /* 0x000fe20000000000 */
[----:B------:R-:W-:Y:S01]  /*7430*/  IMAD.IADD R46, R96, 0x1, R83 ;  /* 0x00000001602e7824 */ /* 0x000fe200078e0253 */
[----:B------:R2:W4:Y:S01]  /*7440*/  SYNCS.PHASECHK.TRANS64.TRYWAIT P0, [R89+URZ+0xf0], R2 ;  /* 0x0000f002590075a7 */ /* 0x00052200080011ff */
[----:B-1----:R-:W-:Y:S01]  /*7450*/  @P5 SEL R103, RZ, 0x1, !P1 ;  /* 0x00000001ff675807 */ /* 0x002fe20004800000 */
[----:B--2---:R-:W-:Y:S06]  /*7460*/  @!P5 BRA `(.L_x_115) ;  /* 0x000000000068d947 */ /* 0x004fec0003800000 */
[----:B------:R-:W-:Y:S01]  /*7470*/  ISETP.NE.AND P1, PT, R103, RZ, PT ;  /* 0x000000ff6700720c */ /* 0x000fe20003f25270 */
[----:B------:R-:W-:Y:S01]  /*7480*/  BSSY B0, `(.L_x_116) ;  /* 0x000000d000007945 */ /* 0x000fe20003800000 */
[----:B------:R-:W-:Y:S02]  /*7490*/  CS2R R50, SRZ ;  /* 0x0000000000327805 */ /* 0x000fe4000001ff00 */
[----:B------:R-:W-:Y:S02]  /*74a0*/  CS2R R48, SRZ ;  /* 0x0000000000307805 */ /* 0x000fe4000001ff00 */
[----:B------:R-:W-:Y:S02]  /*74b0*/  CS2R R58, SRZ ;  /* 0x00000000003a7805 */ /* 0x000fe4000001ff00 */
[----:B------:R-:W-:Y:S02]  /*74c0*/  CS2R R56, SRZ ;  /* 0x0000000000387805 */ /* 0x000fe4000001ff00 */
[----:B------:R-:W-:Y:S02]  /*74d0*/  CS2R R66, SRZ ;  /* 0x0000000000427805 */ /* 0x000fe4000001ff00 */
[----:B------:R-:W-:Y:S02]  /*74e0*/  CS2R R64, SRZ ;  /* 0x0000000000407805 */ /* 0x000fe4000001ff00 */
[----:B------:R-:W-:Y:S02]  /*74f0*/  CS2R R74, SRZ ;  /* 0x00000000004a7805 */ /* 0x000fe4000001ff00 */
[----:B------:R-:W-:Y:S01]  /*7500*/  CS2R R72, SRZ ;  /* 0x0000000000487805 */ /* 0x000fe2000001ff00 */
[----:B------:R-:W-:Y:S06]  /*7510*/  @P1 BRA `(.L_x_117) ;  /* 0x00000000000c1947 */ /* 0x000fec0003800000 */
[----:B------:R-:W-:Y:S04]  /*7520*/  SHF.L.U32 R3, R109, 0x1f, RZ ;  /* 0x0000001f6d037819 */ /* 0x000fe800000006ff */
[----:B------:R-:W1:Y:S02]  /*7530*/  SYNCS.PHASECHK.TRANS64.TRYWAIT P1, [R0+URZ+0x90], R3 ;  /* 0x00009003000075a7 */ /* 0x000e6400080211ff */
[----:B-1----:R-:W-:Y:S05]  /*7540*/  @!P1 BRA `(.L_x_118) ;  /* 0x0000002800009947 */ /* 0x002fea0003800000 */
.L_x_117:
[----:B------:R-:W-:Y:S05]  /*7550*/  BSYNC B0 ;  /* 0x0000000000007941 */ /* 0x000fea0003800000 */
.L_x_116:
[----:B------:R-:W-:Y:S01]  /*7560*/  ISETP.NE.AND P1, PT, R111, RZ, PT ;  /* 0x000000ff6f00720c */ /* 0x000fe20003f25270 */
[----:B------:R-:W-:Y:S04]  /*7570*/  UIADD3 UR4, UPT, UPT, UR46, 0x1, URZ ;  /* 0x000000012e047890 */ /* 0x000fe8000fffe0ff */
[----:B------:R-:W-:Y:S04]  /*7580*/  UISETP.NE.AND UP0, UPT, UR4, 0x3, UPT ;  /* 0x000000030400788c */ /* 0x000fe8000bf05270 */
[----:B------:R-:W-:Y:S02]  /*7590*/  USEL UR5, URZ, 0x1, UP0 ;  /* 0x00000001ff057887 */ /* 0x000fe40008000000 */
[----:B------:R-:W-:Y:S02]  /*75a0*/  USEL UR4, UR4, URZ, UP0 ;  /* 0x000000ff04047287 */ /* 0x000fe40008000000 */
[----:B------:R2:W1:Y:S02]  /*75b0*/  @P1 LDS.128 R48, [R82] ;  /* 0x0000000052301984 */ /* 0x0004640000000c00 */
[----:B------:R-:W-:Y:S02]  /*75c0*/  LOP3.LUT R109, R109, UR5, RZ, 0x3c, !PT ;  /* 0x000000056d6d7c12 */ /* 0x000fe4000f8e3cff */
[----:B------:R2:W1:Y:S01]  /*75d0*/  @P1 LDS.128 R56, [R83+0x10] ;  /* 0x0000100053381984 */ /* 0x0004620000000c00 */
[----:B------:R-:W-:Y:S03]  /*75e0*/  IMAD.U32 R110, RZ, RZ, UR4 ;  /* 0x00000004ff6e7e24 */ /* 0x000fe6000f8e00ff */
[----:B------:R2:W1:Y:S04]  /*75f0*/  @P1 LDS.128 R64, [R47+0x20] ;  /* 0x000020002f401984 */ /* 0x0004680000000c00 */
[----:B------:R2:W1:Y:S02]  /*7600*/  @P1 LDS.128 R72, [R46+0x10] ;  /* 0x000010002e481984 */ /* 0x0004640000000c00 */
.L_x_115:
[----:B------:R-:W-:Y:S05]  /*7610*/  BSYNC B1 ;  /* 0x0000000000017941 */ /* 0x000fea0003800000 */
.L_x_114:
[----:B-1----:R-:W-:Y:S04]  /*7620*/  SHF.R.U32.HI R0, RZ, 0x15, R39 ;  /* 0x00000015ff007819 */ /* 0x002fe80000011627 */
[----:B------:R-:W-:Y:S01]  /*7630*/  LOP3.LUT P1, RZ, R0, 0x3, R85, 0x48, !PT ;  /* 0x0000000300ff7812 */ /* 0x000fe20007824855 */
[----:B------:R-:W-:Y:S01]  /*7640*/  @!UPT UIADD3 URZ, UPT, UPT, URZ, URZ, URZ ;  /* 0x000000fffffff290 */ /* 0x000fe2000fffe0ff */
[----:B----4-:R-:W-:Y:S11]  /*7650*/  @P0 BRA `(.L_x_119) ;  /* 0x0000000000080947 */ /* 0x010ff60003800000 */
[----:B------:R-:W1:Y:S02]  /*7660*/  SYNCS.PHASECHK.TRANS64.TRYWAIT P0, [R89+URZ+0xf0], R2 ;  /* 0x0000f002590075a7 */ /* 0x000e6400080011ff */
[----:B-1----:R-:W-:Y:S05]  /*7670*/  @!P0 BRA `(.L_x_120) ;  /* 0x0000002400c88947 */ /* 0x002fea0003800000 */
.L_x_119:
[----:B------:R-:W-:Y:S05]  /*7680*/  @!P1 BRA `(.L_x_121) ;  /* 0x0000000000409947 */ /* 0x000fea0003800000 */
[----:B------:R-:W4:Y:S01]  /*7690*/  LDCU.64 UR8, c[0x4][0x70] ;  /* 0x01000e00ff0877ac */ /* 0x000f220008000a00 */
[----:B------:R-:W-:Y:S01]  /*76a0*/  MOV R3, 0x0 ;  /* 0x0000000000037802 */ /* 0x000fe20000000f00 */
[----:B------:R-:W-:Y:S02]  /*76b0*/  HFMA2 R12, -RZ, RZ, 0, 5.9604644775390625e-08 ;  /* 0x00000001ff0c7431 */ /* 0x000fe400000001ff */
[----:B------:R-:W-:Y:S02]  /*76c0*/  IMAD.MOV.U32 R8, RZ, RZ, 0x192 ;  /* 0x00000192ff087424 */ /* 0x000fe400078e00ff */
[----:B------:R-:W-:Y:S01]  /*76d0*/  IMAD.MOV.U32 R13, RZ, RZ, RZ ;  /* 0x000000ffff0d7224 */ /* 0x000fe200078e00ff */
[----:B------:R-:W5:Y:S01]  /*76e0*/  LDCU.64 UR6, c[0x4][0x78] ;  /* 0x01000f00ff0677ac */ /* 0x000f620008000a00 */
[----:B-1----:R-:W1:Y:S01]  /*76f0*/  LDC.64 R2, c[0x4][R3] ;  /* 0x0100000003027b82 */ /* 0x002e620000000a00 */
[----:B------:R-:W2:Y:S01]  /*7700*/  LDCU.64 UR4, c[0x4][0x10] ;  /* 0x01000200ff0477ac */ /* 0x000ea20008000a00 */
[----:B----4-:R-:W-:Y:S01]  /*7710*/  MOV R5, UR9 ;  /* 0x0000000900057c02 */ /* 0x010fe20008000f00 */
[----:B------:R-:W-:Y:S01]  /*7720*/  IMAD.U32 R4, RZ, RZ, UR8 ;  /* 0x00000008ff047e24 */ /* 0x000fe2000f8e00ff */
[----:B-----5:R-:W-:Y:S01]  /*7730*/  MOV R7, UR7 ;  /* 0x0000000700077c02 */ /* 0x020fe20008000f00 */
[----:B------:R-:W-:Y:S01]  /*7740*/  IMAD.U32 R6, RZ, RZ, UR6 ;  /* 0x00000006ff067e24 */ /* 0x000fe2000f8e00ff */
[----:B--2---:R-:W-:Y:S01]  /*7750*/  MOV R11, UR5 ;  /* 0x00000005000b7c02 */ /* 0x004fe20008000f00 */
[----:B------:R-:W-:Y:S02]  /*7760*/  IMAD.U32 R10, RZ, RZ, UR4 ;  /* 0x00000004ff0a7e24 */ /* 0x000fe4000f8e00ff */
[----:B------:R-:W-:Y:S07]  /*7770*/  LEPC R20, `(.L_x_121) ;  /* 0x000000001014794e */ /* 0x000fee0000000000 */
[----:B-1-3--:R-:W-:Y:S05]  /*7780*/  CALL.ABS.NOINC R2 ;  /* 0x0000000002007343 */ /* 0x00afea0003c00000 */
.L_x_121:
[C---:B------:R-:W-:Y:S01]  /*7790*/  SHF.L.U32 R40, R48.reuse, 0x10, RZ ;  /* 0x0000001030287819 */ /* 0x040fe200000006ff */
[----:B------:R-:W-:Y:S05]  /*77a0*/  WARPSYNC.ALL ;  /* 0x0000000000007948 */ /* 0x000fea0003800000 */
[----:B------:R-:W-:Y:S01]  /*77b0*/  R2UR UR4, R39 ;  /* 0x00000000270472ca */ /* 0x000fe200000e0000 */
[----:B------:R-:W-:Y:S01]  /*77c0*/  BSSY.RECONVERGENT B0, `(.L_x_122) ;  /* 0x0000087000007945 */ /* 0x000fe20003800200 */
[----:B------:R-:W-:Y:S02]  /*77d0*/  LOP3.LUT R43, R48, 0xffff0000, RZ, 0xc0, !PT ;  /* 0xffff0000302b7812 */ /* 0x000fe400078ec0ff */
[----:B------:R-:W-:Y:S02]  /*77e0*/  SHF.L.U32 R42, R49, 0x10, RZ ;  /* 0x00000010312a7819 */ /* 0x000fe400000006ff */
[----:B------:R-:W-:Y:S02]  /*77f0*/  SHF.L.U32 R45, R51, 0x10, RZ ;  /* 0x00000010332d7819 */ /* 0x000fe400000006ff */
[----:B------:R-:W-:Y:S02]  /*7800*/  LOP3.LUT R44, R75, 0xffff0000, RZ, 0xc0, !PT ;  /* 0xffff00004b2c7812 */ /* 0x000fe400078ec0ff */
[----:B------:R-:W-:Y:S03]  /*7810*/  ISETP.NE.AND P0, PT, R98, RZ, PT ;  /* 0x000000ff6200720c */ /* 0x000fe60003f05270 */
[----:B------:R-:W3:Y:S02]  /*7820*/  LDTM.x32 R4, tmem[UR4] ;  /* 0x00000004000479ee */ /* 0x000ee400082c0000 */
[C---:B---3--:R-:W-:Y:S01]  /*7830*/  FMUL R0, R38.reuse, R4 ;  /* 0x0000000426007220 */ /* 0x048fe20000400000 */
[C---:B-1----:R-:W-:Y:S01]  /*7840*/  FMUL R2, R38.reuse, R5 ;  /* 0x0000000526027220 */ /* 0x042fe20000400000 */
[C---:B------:R-:W-:Y:S01]  /*7850*/  FMUL R3, R38.reuse, R6 ;  /* 0x0000000626037220 */ /* 0x040fe20000400000 */
[----:B------:R-:W-:Y:S01]  /*7860*/  FMUL R7, R38, R7 ;  /* 0x0000000726077220 */ /* 0x000fe20000400000 */
[----:B------:R-:W-:Y:S01]  /*7870*/  FFMA R0, R41, R40, R0 ;  /* 0x0000002829007223 */ /* 0x000fe20000000000 */
[----:B------:R-:W-:Y:S01]  /*7880*/  LOP3.LUT R40, R49, 0xffff0000, RZ, 0xc0, !PT ;  /* 0xffff000031287812 */ /* 0x000fe200078ec0ff */
[C---:B------:R-:W-:Y:S01]  /*7890*/  FFMA R2, R41.reuse, R43, R2 ;  /* 0x0000002b29027223 */ /* 0x040fe20000000002 */
[C---:B------:R-:W-:Y:S01]  /*78a0*/  SHF.L.U32 R43, R50.reuse, 0x10, RZ ;  /* 0x00000010322b7819 */ /* 0x040fe200000006ff */
[C---:B------:R-:W-:Y:S01]  /*78b0*/  FFMA R3, R41.reuse, R42, R3 ;  /* 0x0000002a29037223 */ /* 0x040fe20000000003 */
[----:B------:R-:W-:Y:S01]  /*78c0*/  LOP3.LUT R42, R50, 0xffff0000, RZ, 0xc0, !PT ;  /* 0xffff0000322a7812 */ /* 0x000fe200078ec0ff */
[----:B------:R-:W-:Y:S01]  /*78d0*/  FMUL R4, R38, R8 ;  /* 0x0000000826047220 */ /* 0x000fe20000400000 */
[----:B------:R-:W-:Y:S01]  /*78e0*/  F2FP.BF16.F32.PACK_AB R52, R2, R0 ;  /* 0x000000000234723e */ /* 0x000fe200000010ff */
[----:B------:R-:W-:Y:S01]  /*78f0*/  FFMA R7, R41, R40, R7 ;  /* 0x0000002829077223 */ /* 0x000fe20000000007 */
[----:B------:R-:W-:Y:S01]  /*7900*/  LOP3.LUT R40, R51, 0xffff0000, RZ, 0xc0, !PT ;  /* 0xffff000033287812 */ /* 0x000fe200078ec0ff */
[C---:B------:R-:W-:Y:S01]  /*7910*/  FMUL R5, R38.reuse, R9 ;  /* 0x0000000926057220 */ /* 0x040fe20000400000 */
[C---:B------:R-:W-:Y:S01]  /*7920*/  FMUL R6, R38.reuse, R10 ;  /* 0x0000000a26067220 */ /* 0x040fe20000400000 */
[----:B------:R-:W-:Y:S01]  /*7930*/  FMUL R11, R38, R11 ;  /* 0x0000000b260b7220 */ /* 0x000fe20000400000 */
[----:B------:R-:W-:Y:S01]  /*7940*/  F2FP.BF16.F32.PACK_AB R53, R7, R3 ;  /* 0x000000030735723e */ /* 0x000fe200000010ff */
[C---:B------:R-:W-:Y:S01]  /*7950*/  FFMA R4, R41.reuse, R43, R4 ;  /* 0x0000002b29047223 */ /* 0x040fe20000000004 */
[C---:B------:R-:W-:Y:S01]  /*7960*/  SHF.L.U32 R43, R56.reuse, 0x10, RZ ;  /* 0x00000010382b7819 */ /* 0x040fe200000006ff */
[----:B------:R-:W-:Y:S01]  /*7970*/  FFMA R5, R41, R42, R5 ;  /* 0x0000002a29057223 */ /* 0x000fe20000000005 */
[----:B------:R-:W-:Y:S01]  /*7980*/  LOP3.LUT R42, R57, 0xffff0000, RZ, 0xc0, !PT ;  /* 0xffff0000392a7812 */ /* 0x000fe200078ec0ff */
[----:B------:R-:W-:Y:S01]  /*7990*/  FFMA R6, R41, R45, R6 ;  /* 0x0000002d29067223 */ /* 0x000fe20000000006 */
[----:B------:R-:W-:Y:S01]  /*79a0*/  SHF.L.U32 R45, R57, 0x10, RZ ;  /* 0x00000010392d7819 */ /* 0x000fe200000006ff */
[----:B------:R-:W-:Y:S01]  /*79b0*/  FFMA R11, R41, R40, R11 ;  /* 0x00000028290b7223 */ /* 0x000fe2000000000b */
[----:B------:R-:W-:Y:S01]  /*79c0*/  LOP3.LUT R40, R56, 0xffff0000, RZ, 0xc0, !PT ;  /* 0xffff000038287812 */ /* 0x000fe200078ec0ff */
[C---:B------:R-:W-:Y:S01]  /*79d0*/  FMUL R8, R38.reuse, R12 ;  /* 0x0000000c26087220 */ /* 0x040fe20000400000 */
[----:B------:R-:W-:Y:S01]  /*79e0*/  F2FP.BF16.F32.PACK_AB R54, R5, R4 ;  /* 0x000000040536723e */ /* 0x000fe200000010ff */
[C---:B------:R-:W-:Y:S01]  /*79f0*/  FMUL R9, R38.reuse, R13 ;  /* 0x0000000d26097220 */ /* 0x040fe20000400000 */
[----:B------:R-:W-:Y:S01]  /*7a00*/  F2FP.BF16.F32.PACK_AB R55, R11, R6 ;  /* 0x000000060b37723e */ /* 0x000fe200000010ff */
[C---:B------:R-:W-:Y:S01]  /*7a10*/  FMUL R10, R38.reuse, R14 ;  /* 0x0000000e260a7220 */ /* 0x040fe20000400000 */
[----:B------:R-:W-:Y:S01]  /*7a20*/  FMUL R15, R38, R15 ;  /* 0x0000000f260f7220 */ /* 0x000fe20000400000 */
[----:B------:R-:W-:Y:S01]  /*7a30*/  FFMA R8, R41, R43, R8 ;  /* 0x0000002b29087223 */ /* 0x000fe20000000008 */
[----:B------:R-:W-:Y:S01]  /*7a40*/  SHF.L.U32 R43, R59, 0x10, RZ ;  /* 0x000000103b2b7819 */ /* 0x000fe200000006ff */
[C---:B------:R-:W-:Y:S01]  /*7a50*/  FFMA R9, R41.reuse, R40, R9 ;  /* 0x0000002829097223 */ /* 0x040fe20000000009 */
[C---:B------:R-:W-:Y:S01]  /*7a60*/  SHF.L.U32 R40, R58.reuse, 0x10, RZ ;  /* 0x000000103a287819 */ /* 0x040fe200000006ff */
        /* <DEDUP_REMOVED lines=8> */
[----:B------:R-:W-:Y:S01]  /*7af0*/  FMUL R14, R38, R18 ;  /* 0x00000012260e7220 */ /* 0x000fe20000400000 */
[----:B------:R-:W-:Y:S01]  /*7b00*/  FFMA R12, R41, R40, R12 ;  /* 0x00000028290c7223 */ /* 0x000fe2000000000c */
[----:B------:R-:W-:Y:S01]  /*7b10*/  LOP3.LUT R40, R59, 0xffff0000, RZ, 0xc0, !PT ;  /* 0xffff00003b287812 */ /* 0x000fe200078ec0ff */
[C---:B------:R-:W-:Y:S01]  /*7b20*/  FFMA R13, R41.reuse, R42, R13 ;  /* 0x0000002a290d7223 */ /* 0x040fe2000000000d */
[----:B------:R-:W-:Y:S01]  /*7b30*/  LOP3.LUT R42, R64, 0xffff0000, RZ, 0xc0, !PT ;  /* 0xffff0000402a7812 */ /* 0x000fe200078ec0ff */
[----:B------:R-:W-:Y:S01]  /*7b40*/  FMUL R19, R38, R19 ;  /* 0x0000001326137220 */ /* 0x000fe20000400000 */
[----:B------:R-:W-:Y:S01]  /*7b50*/  FFMA R14, R41, R43, R14 ;  /* 0x0000002b290e7223 */ /* 0x000fe2000000000e */
[----:B------:R-:W-:Y:S01]  /*7b60*/  SHF.L.U32 R43, R64, 0x10, RZ ;  /* 0x00000010402b7819 */ /* 0x000fe200000006ff */
[----:B------:R1:W-:Y:S01]  /*7b70*/  STS.128 [R82], R52 ;  /* 0x0000003452007388 */ /* 0x0003e20000000c00 */
[----:B------:R-:W-:Y:S01]  /*7b80*/  F2FP.BF16.F32.PACK_AB R62, R13, R12 ;  /* 0x0000000c0d3e723e */ /* 0x000fe200000010ff */
[C---:B------:R-:W-:Y:S01]  /*7b90*/  FMUL R16, R38.reuse, R20 ;  /* 0x0000001426107220 */ /* 0x040fe20000400000 */
        /* <DEDUP_REMOVED lines=8> */
[C---:B------:R-:W-:Y:S01]  /*7c20*/  FFMA R17, R41.reuse, R42, R17 ;  /* 0x0000002a29117223 */ /* 0x040fe20000000011 */
[----:B------:R-:W-:Y:S01]  /*7c30*/  FFMA R18, R41, R45, R18 ;  /* 0x0000002d29127223 */ /* 0x000fe20000000012 */
[----:B------:R1:W-:Y:S01]  /*7c40*/  STS.128 [R83+0x10], R60 ;  /* 0x0000103c53007388 */ /* 0x0003e20000000c00 */
[----:B------:R-:W-:Y:S01]  /*7c50*/  SHF.L.U32 R45, R67, 0x10, RZ ;  /* 0x00000010432d7819 */ /* 0x000fe200000006ff */
[----:B------:R-:W-:Y:S01]  /*7c60*/  FFMA R23, R41, R40, R23 ;  /* 0x0000002829177223 */ /* 0x000fe20000000017 */
[----:B------:R-:W-:Y:S01]  /*7c70*/  LOP3.LUT R40, R66, 0xffff0000, RZ, 0xc0, !PT ;  /* 0xffff000042287812 */ /* 0x000fe200078ec0ff */
[C---:B------:R-:W-:Y:S01]  /*7c80*/  FMUL R20, R38.reuse, R24 ;  /* 0x0000001826147220 */ /* 0x040fe20000400000 */
[----:B------:R-:W-:Y:S01]  /*7c90*/  LOP3.LUT R42, R67, 0xffff0000, RZ, 0xc0, !PT ;  /* 0xffff0000432a7812 */ /* 0x000fe200078ec0ff */
[C---:B------:R-:W-:Y:S01]  /*7ca0*/  FMUL R21, R38.reuse, R25 ;  /* 0x0000001926157220 */ /* 0x040fe20000400000 */
[----:B------:R-:W-:Y:S01]  /*7cb0*/  F2FP.BF16.F32.PACK_AB R68, R17, R16 ;  /* 0x000000101144723e */ /* 0x000fe200000010ff */
[C---:B------:R-:W-:Y:S01]  /*7cc0*/  FMUL R22, R38.reuse, R26 ;  /* 0x0000001a26167220 */ /* 0x040fe20000400000 */
[----:B------:R-:W-:Y:S01]  /*7cd0*/  FMUL R27, R38, R27 ;  /* 0x0000001b261b7220 */ /* 0x000fe20000400000 */
[C---:B------:R-:W-:Y:S01]  /*7ce0*/  FFMA R20, R41.reuse, R43, R20 ;  /* 0x0000002b29147223 */ /* 0x040fe20000000014 */
[C---:B------:R-:W-:Y:S01]  /*7cf0*/  FFMA R21, R41.reuse, R40, R21 ;  /* 0x0000002829157223 */ /* 0x040fe20000000015 */
[C---:B------:R-:W-:Y:S01]  /*7d00*/  FFMA R22, R41.reuse, R45, R22 ;  /* 0x0000002d29167223 */ /* 0x040fe20000000016 */
[----:B------:R-:W-:Y:S01]  /*7d10*/  FFMA R27, R41, R42, R27 ;  /* 0x0000002a291b7223 */ /* 0x000fe2000000001b */
[----:B------:R-:W-:Y:S01]  /*7d20*/  SHF.L.U32 R40, R72, 0x10, RZ ;  /* 0x0000001048287819 */ /* 0x000fe200000006ff */
[----:B------:R-:W-:Y:S01]  /*7d30*/  FMUL R24, R38, R28 ;  /* 0x0000001c26187220 */ /* 0x000fe20000400000 */
[----:B------:R-:W-:Y:S01]  /*7d40*/  LOP3.LUT R42, R72, 0xffff0000, RZ, 0xc0, !PT ;  /* 0xffff0000482a7812 */ /* 0x000fe200078ec0ff */
[C---:B------:R-:W-:Y:S01]  /*7d50*/  FMUL R25, R38.reuse, R29 ;  /* 0x0000001d26197220 */ /* 0x040fe20000400000 */
[----:B------:R-:W-:Y:S01]  /*7d60*/  SHF.L.U32 R43, R73, 0x10, RZ ;  /* 0x00000010492b7819 */ /* 0x000fe200000006ff */
[C---:B------:R-:W-:Y:S01]  /*7d70*/  FMUL R26, R38.reuse, R30 ;  /* 0x0000001e261a7220 */ /* 0x040fe20000400000 */
[C---:B------:R-:W-:Y:S01]  /*7d80*/  FFMA R24, R41.reuse, R40, R24 ;  /* 0x0000002829187223 */ /* 0x040fe20000000018 */
[----:B------:R-:W-:Y:S01]  /*7d90*/  FFMA R25, R41, R42, R25 ;  /* 0x0000002a29197223 */ /* 0x000fe20000000019 */
[----:B------:R-:W-:Y:S01]  /*7da0*/  LOP3.LUT R40, R73, 0xffff0000, RZ, 0xc0, !PT ;  /* 0xffff000049287812 */ /* 0x000fe200078ec0ff */
[----:B------:R-:W-:Y:S01]  /*7db0*/  FFMA R26, R41, R43, R26 ;  /* 0x0000002b291a7223 */ /* 0x000fe2000000001a */
[----:B------:R-:W-:Y:S01]  /*7dc0*/  FMUL R31, R38, R31 ;  /* 0x0000001f261f7220 */ /* 0x000fe20000400000 */
[----:B------:R-:W-:Y:S01]  /*7dd0*/  SHF.L.U32 R43, R74, 0x10, RZ ;  /* 0x000000104a2b7819 */ /* 0x000fe200000006ff */
[----:B------:R-:W-:Y:S01]  /*7de0*/  FMUL R28, R38, R32 ;  /* 0x00000020261c7220 */ /* 0x000fe20000400000 */
[----:B------:R-:W-:Y:S01]  /*7df0*/  LOP3.LUT R42, R74, 0xffff0000, RZ, 0xc0, !PT ;  /* 0xffff00004a2a7812 */ /* 0x000fe200078ec0ff */
[C---:B------:R-:W-:Y:S01]  /*7e00*/  FMUL R29, R38.reuse, R33 ;  /* 0x00000021261d7220 */ /* 0x040fe20000400000 */
[----:B------:R-:W-:Y:S01]  /*7e10*/  SHF.L.U32 R45, R75, 0x10, RZ ;  /* 0x000000104b2d7819 */ /* 0x000fe200000006ff */
[C---:B------:R-:W-:Y:S01]  /*7e20*/  FMUL R30, R38.reuse, R34 ;  /* 0x00000022261e7220 */ /* 0x040fe20000400000 */
[----:B------:R-:W-:Y:S01]  /*7e30*/  FFMA R31, R41, R40, R31 ;  /* 0x00000028291f7223 */ /* 0x000fe2000000001f */
[----:B------:R-:W-:Y:S01]  /*7e40*/  FMUL R35, R38, R35 ;  /* 0x0000002326237220 */ /* 0x000fe20000400000 */
[----:B------:R-:W-:Y:S01]  /*7e50*/  F2FP.BF16.F32.PACK_AB R69, R23, R18 ;  /* 0x000000121745723e */ /* 0x000fe200000010ff */
[----:B------:R-:W-:Y:S01]  /*7e60*/  FFMA R28, R41, R43, R28 ;  /* 0x0000002b291c7223 */ /* 0x000fe2000000001c */
[----:B------:R-:W-:Y:S01]  /*7e70*/  F2FP.BF16.F32.PACK_AB R70, R21, R20 ;  /* 0x000000141546723e */ /* 0x000fe200000010ff */
[----:B------:R-:W-:Y:S01]  /*7e80*/  FFMA R29, R41, R42, R29 ;  /* 0x0000002a291d7223 */ /* 0x000fe2000000001d */
[----:B------:R-:W-:Y:S01]  /*7e90*/  F2FP.BF16.F32.PACK_AB R71, R27, R22 ;  /* 0x000000161b47723e */ /* 0x000fe200000010ff */
[C---:B------:R-:W-:Y:S01]  /*7ea0*/  FFMA R30, R41.reuse, R45, R30 ;  /* 0x0000002d291e7223 */ /* 0x040fe2000000001e */
[----:B------:R-:W-:Y:S01]  /*7eb0*/  FFMA R35, R41, R44, R35 ;  /* 0x0000002c29237223 */ /* 0x000fe20000000023 */
[----:B------:R-:W-:Y:S02]  /*7ec0*/  F2FP.BF16.F32.PACK_AB R104, R25, R24 ;  /* 0x000000181968723e */ /* 0x000fe400000010ff */
[----:B------:R1:W-:Y:S01]  /*7ed0*/  STS.128 [R47+0x20], R68 ;  /* 0x000020442f007388 */ /* 0x0003e20000000c00 */
[----:B------:R-:W-:Y:S02]  /*7ee0*/  F2FP.BF16.F32.PACK_AB R105, R31, R26 ;  /* 0x0000001a1f69723e */ /* 0x000fe400000010ff */
[----:B------:R-:W-:Y:S02]  /*7ef0*/  F2FP.BF16.F32.PACK_AB R106, R29, R28 ;  /* 0x0000001c1d6a723e */ /* 0x000fe400000010ff */
[----:B------:R-:W-:Y:S05]  /*7f00*/  F2FP.BF16.F32.PACK_AB R107, R35, R30 ;  /* 0x0000001e236b723e */ /* 0x000fea00000010ff */
[----:B------:R1:W-:Y:S01]  /*7f10*/  STS.128 [R46+0x10], R104 ;  /* 0x000010682e007388 */ /* 0x0003e20000000c00 */
[----:B------:R-:W-:Y:S01]  /*7f20*/  @!PT LDS RZ, [RZ] ;  /* 0x00000000fffff984 */ /* 0x000fe20000000800 */
[----:B------:R-:W-:Y:S01]  /*7f30*/  @!PT LDS RZ, [RZ] ;  /* 0x00000000fffff984 */ /* 0x000fe20000000800 */
[----:B------:R-:W-:Y:S01]  /*7f40*/  @!PT LDS RZ, [RZ] ;  /* 0x00000000fffff984 */ /* 0x000fe20000000800 */
[----:B------:R-:W-:Y:S01]  /*7f50*/  @!PT LDS RZ, [RZ] ;  /* 0x00000000fffff984 */ /* 0x000fe20000000800 */
[----:B------:R3:W-:Y:S07]  /*7f60*/  MEMBAR.ALL.CTA ;  /* 0x0000000000007992 */ /* 0x0007ee0000008000 */
[----:B---3--:R-:W3:Y:S02]  /*7f70*/  FENCE.VIEW.ASYNC.S ;  /* 0x00000000000073c6 */ /* 0x008ee40000000000 */
[----:B---3--:R-:W-:Y:S06]  /*7f80*/  BAR.SYNC.DEFER_BLOCKING 0x1, 0x80 ;  /* 0x0042000000007b1d */ /* 0x008fec0000010000 */
[----:B------:R-:W-:Y:S05]  /*7f90*/  @P0 BRA `(.L_x_123) ;  /* 0x0000000000240947 */ /* 0x000fea0003800000 */
[----:B------:R-:W3:Y:S01]  /*7fa0*/  LDCU.64 UR6, c[0x0][0x348] ;  /* 0x00006900ff0677ac */ /* 0x000ee20008000a00 */
[----:B------:R-:W-:Y:S01]  /*7fb0*/  R2UR UR5, R108 ;  /* 0x000000006c0572ca */ /* 0x000fe200000e0000 */
[----:B------:R-:W-:Y:S11]  /*7fc0*/  UMOV UR51, UR44 ;  /* 0x0000002c00337c82 */ /* 0x000ff60008000000 */
[----:B------:R-:W-:Y:S01]  /*7fd0*/  @!UPT UIADD3 URZ, UPT, UPT, URZ, URZ, URZ ;  /* 0x000000fffffff290 */ /* 0x000fe2000fffe0ff */
[----:B------:R-:W-:Y:S02]  /*7fe0*/  UIADD3 UR48, UPT, UPT, UR47, 0x200, UR5 ;  /* 0x000002002f307890 */ /* 0x000fe4000fffe005 */
[----:B---3--:R-:W-:Y:S04]  /*7ff0*/  UIADD3 UR4, UP0, UPT, UR6, 0xa80, URZ ;  /* 0x00000a8006047890 */ /* 0x008fe8000ff1e0ff */
[----:B------:R-:W-:Y:S09]  /*8000*/  UIADD3.X UR5, UPT, UPT, URZ, UR7, URZ, UP0, !UPT ;  /* 0x00000007ff057290 */ /* 0x000ff200087fe4ff */
[----:B------:R3:W-:Y:S02]  /*8010*/  UTMASTG.3D [UR48], [UR4] ;  /* 0x00000030040073b5 */ /* 0x0007e40008010000 */
[----:B---3--:R0:W-:Y:S02]  /*8020*/  UTMACMDFLUSH ;  /* 0x00000000000079b7 */ /* 0x0081e40000000000 */
.L_x_123:
[----:B------:R-:W-:Y:S05]  /*8030*/  BSYNC.RECONVERGENT B0 ;  /* 0x0000000000007941 */ /* 0x000fea0003800200 */
.L_x_122:
[----:B------:R-:W-:Y:S01]  /*8040*/  UIADD3 UR43, UPT, UPT, UR46, 0x1, URZ ;  /* 0x000000012e2b7890 */ /* 0x000fe2000fffe0ff */
[----:B------:R-:W-:Y:S03]  /*8050*/  BSSY.RECONVERGENT B0, `(.L_x_124) ;  /* 0x0000005000007945 */ /* 0x000fe60003800200 */
[----:B------:R-:W-:Y:S04]  /*8060*/  UISETP.NE.AND UP0, UPT, UR43, 0x3, UPT ;  /* 0x000000032b00788c */ /* 0x000fe8000bf05270 */
[----:B------:R-:W-:Y:S01]  /*8070*/  USEL UR45, UR43, URZ, UP0 ;  /* 0x000000ff2b2d7287 */ /* 0x000fe20008000000 */
[----:B------:R-:W-:Y:S11]  /*8080*/  @P0 BRA `(.L_x_125) ;  /* 0x0000000000040947 */ /* 0x000ff60003800000 */
[----:B------:R-:W-:Y:S04]  /*8090*/  DEPBAR.LE SB0, 0x1 ;  /* 0x000080400000791a */ /* 0x000fe80000000000 */
.L_x_125:
[----:B------:R-:W-:Y:S05]  /*80a0*/  BSYNC.RECONVERGENT B0 ;  /* 0x0000000000007941 */ /* 0x000fea0003800200 */
.L_x_124:
[----:B------:R-:W-:Y:S01]  /*80b0*/  BAR.SYNC.DEFER_BLOCKING 0x1, 0x80 ;  /* 0x0042000000007b1d */ /* 0x000fe20000010000 */
[----:B------:R-:W-:Y:S01]  /*80c0*/  ISETP.NE.AND P1, PT, R102, RZ, PT ;  /* 0x000000ff6600720c */ /* 0x000fe20003f25270 */
[----:B------:R-:W-:Y:S01]  /*80d0*/  UISETP.NE.AND UP0, UPT, UR53, URZ, UPT ;  /* 0x000000ff3500728c */ /* 0x000fe2000bf05270 */
[----:B------:R-:W-:Y:S11]  /*80e0*/  LEA R3, R110, UR47, 0x3 ;  /* 0x0000002f6e037c11 */ /* 0x000ff6000f8e18ff */
[----:B------:R-:W-:Y:S01]  /*80f0*/  @P1 SHF.L.U32 R4, R109, 0x1f, RZ ;  /* 0x0000001f6d041819 */ /* 0x000fe200000006ff */
[----:B------:R-:W-:Y:S06]  /*8100*/  BRA.U !UP0, `(.L_x_126) ;  /* 0x0000000108247547 */ /* 0x000fec000b800000 */
[----:B------:R-:W3:Y:S01]  /*8110*/  S2R R0, SR_CgaCtaId ;  /* 0x0000000000007919 */ /* 0x000ee20000008800 */
[----:B------:R-:W-:Y:S01]  /*8120*/  IMAD.U32 R2, RZ, RZ, UR52 ;  /* 0x00000034ff027e24 */ /* 0x000fe2000f8e00ff */
[----:B------:R-:W-:Y:S04]  /*8130*/  UIADD3 UR4, UPT, UPT, UR52, 0x1, URZ ;  /* 0x0000000134047890 */ /* 0x000fe8000fffe0ff */
[----:B------:R-:W-:Y:S01]  /*8140*/  @P1 LEA R2, R2, UR47, 0x3 ;  /* 0x0000002f02021c11 */ /* 0x000fe2000f8e18ff */
[----:B------:R-:W-:Y:S04]  /*8150*/  UISETP.NE.AND UP0, UPT, UR4, 0x3, UPT ;  /* 0x000000030400788c */ /* 0x000fe8000bf05270 */
[----:B------:R-:W-:Y:S01]  /*8160*/  @P1 VIADD R5, R2, 0xa8 ;  /* 0x000000a802051836 */ /* 0x000fe20000000000 */
[----:B------:R-:W-:Y:S04]  /*8170*/  USEL UR52, UR4, URZ, UP0 ;  /* 0x000000ff04347287 */ /* 0x000fe80008000000 */
[----:B---3--:R-:W-:Y:S04]  /*8180*/  @P1 PRMT R0, R0, 0x654, R5 ;  /* 0x0000065400001816 */ /* 0x008fe80000000005 */
[----:B------:R3:W-:Y:S04]  /*8190*/  @P1 SYNCS.ARRIVE.TRANS64.RED.A1T0 RZ, [R0+URZ], RZ ;  /* 0x000000ff00ff19a7 */ /* 0x0007e800081004ff */
.L_x_126:
[----:B------:R-:W4:Y:S01]  /*81a0*/  @P1 SYNCS.PHASECHK.TRANS64.TRYWAIT P0, [R3+URZ+0x90], R4 ;  /* 0x00009004030015a7 */ /* 0x000f2200080011ff */
[----:B------:R-:W-:Y:S01]  /*81b0*/  BSSY B1, `(.L_x_127) ;  /* 0x0000015000017945 */ /* 0x000fe20003800000 */
[----:B----4-:R-:W-:Y:S03]  /*81c0*/  @P1 SEL R103, RZ, 0x1, !P0 ;  /* 0x00000001ff671807 */ /* 0x010fe60004000000 */
[----:B------:R-:W-:Y:S05]  /*81d0*/  @!P1 BRA `(.L_x_128) ;  /* 0x0000000000489947 */ /* 0x000fea0003800000 */
[----:B------:R-:W-:Y:S01]  /*81e0*/  ISETP.NE.AND P1, PT, R111, RZ, PT ;  /* 0x000000ff6f00720c */ /* 0x000fe20003f25270 */
[----:B------:R-:W-:Y:S01]  /*81f0*/  BSSY B0, `(.L_x_129) ;  /* 0x000000a000007945 */ /* 0x000fe20003800000 */
[----:B------:R-:W-:Y:S11]  /*8200*/  ISETP.NE.AND P0, PT, R103, RZ, PT ;  /* 0x000000ff6700720c */ /* 0x000ff60003f05270 */
[----:B------:R-:W-:Y:S04]  /*8210*/  @P1 IMAD R110, R110, 0x2000, R97 ;  /* 0x000020006e6e1824 */ /* 0x000fe800078e0261 */
[----:B------:R-:W-:Y:S01]  /*8220*/  @P1 IMAD.IADD R5, R81, 0x1, R110 ;  /* 0x0000000151051824 */ /* 0x000fe200078e026e */
[----:B------:R-:W-:Y:S03]  /*8230*/  @P1 IADD3 R2, PT, PT, R80, R110, RZ ;  /* 0x0000006e50021210 */ /* 0x000fe60007ffe0ff */
[----:B---3--:R-:W-:Y:S01]  /*8240*/  @P1 IMAD.IADD R0, R96, 0x1, R5 ;  /* 0x0000000160001824 */ /* 0x008fe200078e0205 */
[----:B------:R-:W-:Y:S06]  /*8250*/  @P0 BRA `(.L_x_130) ;  /* 0x00000000000c0947 */ /* 0x000fec0003800000 */
[----:B------:R-:W-:Y:S04]  /*8260*/  SHF.L.U32 R4, R109, 0x1f, RZ ;  /* 0x0000001f6d047819 */ /* 0x000fe800000006ff */
[----:B------:R-:W3:Y:S02]  /*8270*/  SYNCS.PHASECHK.TRANS64.TRYWAIT P0, [R3+URZ+0x90], R4 ;  /* 0x00009004030075a7 */ /* 0x000ee400080011ff */
[----:B---3--:R-:W-:Y:S05]  /*8280*/  @!P0 BRA `(.L_x_131) ;  /* 0x0000001800d88947 */ /* 0x008fea0003800000 */
.L_x_130:
[----:B------:R-:W-:Y:S05]  /*8290*/  BSYNC B0 ;  /* 0x0000000000007941 */ /* 0x000fea0003800000 */
.L_x_129:
[----:B------:R-:W-:Y:S11]  /*82a0*/  ISETP.NE.AND P0, PT, R111, RZ, PT ;  /* 0x000000ff6f00720c */ /* 0x000ff60003f05270 */
[----:B------:R-:W-:Y:S02]  /*82b0*/  @!UPT UIADD3 URZ, UPT, UPT, URZ, URZ, URZ ;  /* 0x000000fffffff290 */ /* 0x000fe4000fffe0ff */
[----:B------:R4:W1:Y:S04]  /*82c0*/  @P0 LDS.128 R48, [R110] ;  /* 0x000000006e300984 */ /* 0x0008680000000c00 */
[----:B------:R4:W1:Y:S04]  /*82d0*/  @P0 LDS.128 R64, [R2+0x20] ;  /* 0x0000200002400984 */ /* 0x0008680000000c00 */
[----:B------:R4:W1:Y:S04]  /*82e0*/  @P0 LDS.128 R56, [R5+0x10] ;  /* 0x0000100005380984 */ /* 0x0008680000000c00 */
[----:B------:R4:W1:Y:S02]  /*82f0*/  @P0 LDS.128 R72, [R0+0x10] ;  /* 0x0000100000480984 */ /* 0x0008640000000c00 */
.L_x_128:
[----:B------:R-:W-:Y:S05]  /*8300*/  BSYNC B1 ;  /* 0x0000000000017941 */ /* 0x000fea0003800000 */
.L_x_127:
[----:B---34-:R-:W-:Y:S05]  /*8310*/  VIADD R0, R39, 0x20 ;  /* 0x0000002027007836 */ /* 0x018fea0000000000 */
[----:B------:R-:W-:Y:S04]  /*8320*/  SHF.R.U32.HI R0, RZ, 0x15, R0 ;  /* 0x00000015ff007819 */ /* 0x000fe80000011600 */
[----:B------:R-:W-:Y:S11]  /*8330*/  LOP3.LUT P0, RZ, R0, 0x3, R85, 0x48, !PT ;  /* 0x0000000300ff7812 */ /* 0x000ff60007804855 */
[----:B------:R-:W-:Y:S02]  /*8340*/  @!UPT UIADD3 URZ, UPT, UPT, URZ, URZ, URZ ;  /* 0x000000fffffff290 */ /* 0x000fe4000fffe0ff */
[----:B------:R-:W-:Y:S05]  /*8350*/  @!P0 BRA `(.L_x_132) ;  /* 0x0000000000408947 */ /* 0x000fea0003800000 */
[----:B------:R-:W3:Y:S01]  /*8360*/  LDCU.64 UR8, c[0x4][0x70] ;  /* 0x01000e00ff0877ac */ /* 0x000ee20008000a00 */
[----:B------:R-:W-:Y:S01]  /*8370*/  MOV R3, 0x0 ;  /* 0x0000000000037802 */ /* 0x000fe20000000f00 */
[----:B------:R-:W-:Y:S02]  /*8380*/  HFMA2 R12, -RZ, RZ, 0, 5.9604644775390625e-08 ;  /* 0x00000001ff0c7431 */ /* 0x000fe400000001ff */
[----:B------:R-:W-:Y:S02]  /*8390*/  IMAD.MOV.U32 R8, RZ, RZ, 0x192 ;  /* 0x00000192ff087424 */ /* 0x000fe400078e00ff */
[----:B------:R-:W-:Y:S01]  /*83a0*/  IMAD.MOV.U32 R13, RZ, RZ, RZ ;  /* 0x000000ffff0d7224 */ /* 0x000fe200078e00ff */
[----:B------:R-:W4:Y:S01]  /*83b0*/  LDCU.64 UR6, c[0x4][0x78] ;  /* 0x01000f00ff0677ac */ /* 0x000f220008000a00 */
[----:B------:R-:W1:Y:S01]  /*83c0*/  LDC.64 R2, c[0x4][R3] ;  /* 0x0100000003027b82 */ /* 0x000e620000000a00 */
[----:B------:R-:W5:Y:S01]  /*83d0*/  LDCU.64 UR4, c[0x4][0x10] ;  /* 0x01000200ff0477ac */ /* 0x000f620008000a00 */
[----:B---3--:R-:W-:Y:S01]  /*83e0*/  MOV R5, UR9 ;  /* 0x0000000900057c02 */ /* 0x008fe20008000f00 */
[----:B------:R-:W-:Y:S01]  /*83f0*/  IMAD.U32 R4, RZ, RZ, UR8 ;  /* 0x00000008ff047e24 */ /* 0x000fe2000f8e00ff */
[----:B----4-:R-:W-:Y:S01]  /*8400*/  MOV R7, UR7 ;  /* 0x0000000700077c02 */ /* 0x010fe20008000f00 */
[----:B------:R-:W-:Y:S01]  /*8410*/  IMAD.U32 R6, RZ, RZ, UR6 ;  /* 0x00000006ff067e24 */ /* 0x000fe2000f8e00ff */
[----:B-----5:R-:W-:Y:S01]  /*8420*/  MOV R11, UR5 ;  /* 0x00000005000b7c02 */ /* 0x020fe20008000f00 */
[----:B------:R-:W-:Y:S02]  /*8430*/  IMAD.U32 R10, RZ, RZ, UR4 ;  /* 0x00000004ff0a7e24 */ /* 0x000fe4000f8e00ff */
[----:B------:R-:W-:Y:S07]  /*8440*/  LEPC R20, `(.L_x_132) ;  /* 0x000000001014794e */ /* 0x000fee0000000000 */
[----:B-12---:R-:W-:Y:S05]  /*8450*/  CALL.ABS.NOINC R2 ;  /* 0x0000000002007343 */ /* 0x006fea0003c00000 */
.L_x_132:
[----:B------:R-:W-:Y:S01]  /*8460*/  ISETP.NE.AND P0, PT, R98, RZ, PT ;  /* 0x000000ff6200720c */ /* 0x000fe20003f05270 */
[----:B------:R-:W-:Y:S05]  /*8470*/  WARPSYNC.ALL ;  /* 0x0000000000007948 */ /* 0x000fea0003800000 */
[----:B------:R-:W-:Y:S01]  /*8480*/  R2UR UR4, R39 ;  /* 0x00000000270472ca */ /* 0x000fe200000e0000 */
[----:B------:R-:W-:Y:S01]  /*8490*/  BSSY.RECONVERGENT B0, `(.L_x_133) ;  /* 0x0000090000007945 */ /* 0x000fe20003800200 */
[C---:B-1----:R-:W-:Y:S02]  /*84a0*/  SHF.L.U32 R40, R48.reuse, 0x10, RZ ;  /* 0x0000001030287819 */ /* 0x042fe400000006ff */
[----:B------:R-:W-:Y:S02]  /*84b0*/  LOP3.LUT R42, R48, 0xffff0000, RZ, 0xc0, !PT ;  /* 0xffff0000302a7812 */ /* 0x000fe400078ec0ff */
[C---:B------:R-:W-:Y:S02]  /*84c0*/  SHF.L.U32 R43, R49.reuse, 0x10, RZ ;  /* 0x00000010312b7819 */ /* 0x040fe400000006ff */
[----:B------:R-:W-:Y:S02]  /*84d0*/  LOP3.LUT R44, R49, 0xffff0000, RZ, 0xc0, !PT ;  /* 0xffff0000312c7812 */ /* 0x000fe400078ec0ff */
[C---:B------:R-:W-:Y:S02]  /*84e0*/  SHF.L.U32 R45, R50.reuse, 0x10, RZ ;  /* 0x00000010322d7819 */ /* 0x040fe400000006ff */
[----:B--2---:R-:W-:Y:S01]  /*84f0*/  LOP3.LUT R46, R50, 0xffff0000, RZ, 0xc0, !PT ;  /* 0xffff0000322e7812 */ /* 0x004fe200078ec0ff */
[----:B------:R-:W1:Y:S01]  /*8500*/  LDTM.x32 R4, tmem[UR4+0x20] ;  /* 0x00002004000479ee */ /* 0x000e6200082c0000 */
[C---:B------:R-:W-:Y:S01]  /*8510*/  SHF.L.U32 R47, R51.reuse, 0x10, RZ ;  /* 0x00000010332f7819 */ /* 0x040fe200000006ff */
[----:B------:R-:W-:Y:S01]  /*8520*/  USHF.L.U32 UR4, UR45, 0xd, URZ ;  /* 0x0000000d2d047899 */ /* 0x000fe200080006ff */
[----:B------:R-:W-:Y:S01]  /*8530*/  LOP3.LUT R48, R51, 0xffff0000, RZ, 0xc0, !PT ;  /* 0xffff000033307812 */ /* 0x000fe200078ec0ff */
[----:B------:R-:W-:Y:S01]  /*8540*/  NOP ;  /* 0x0000000000007918 */ /* 0x000fe20000000000 */
[C---:B------:R-:W-:Y:S02]  /*8550*/  SHF.L.U32 R49, R56.reuse, 0x10, RZ ;  /* 0x0000001038317819 */ /* 0x040fe400000006ff */
[----:B------:R-:W-:Y:S02]  /*8560*/  LOP3.LUT R51, R56, 0xffff0000, RZ, 0xc0, !PT ;  /* 0xffff000038337812 */ /* 0x000fe400078ec0ff */
[C---:B------:R-:W-:Y:S02]  /*8570*/  SHF.L.U32 R50, R57.reuse, 0x10, RZ ;  /* 0x0000001039327819 */ /* 0x040fe400000006ff */
[----:B------:R-:W-:Y:S02]  /*8580*/  LOP3.LUT R52, R57, 0xffff0000, RZ, 0xc0, !PT ;  /* 0xffff000039347812 */ /* 0x000fe400078ec0ff */
[----:B------:R-:W-:Y:S02]  /*8590*/  IADD3 R116, PT, PT, R97, UR4, RZ ;  /* 0x0000000461747c10 */ /* 0x000fe4000fffe0ff */
[C---:B------:R-:W-:Y:S02]  /*85a0*/  SHF.L.U32 R53, R58.reuse, 0x10, RZ ;  /* 0x000000103a357819 */ /* 0x040fe400000006ff */
[----:B------:R-:W-:Y:S02]  /*85b0*/  LOP3.LUT R54, R58, 0xffff0000, RZ, 0xc0, !PT ;  /* 0xffff00003a367812 */ /* 0x000fe400078ec0ff */
[----:B------:R-:W-:Y:S02]  /*85c0*/  SHF.L.U32 R55, R59, 0x10, RZ ;  /* 0x000000103b377819 */ /* 0x000fe400000006ff */
[----:B------:R-:W-:Y:S02]  /*85d0*/  IADD3 R89, PT, PT, R89, 0x100, RZ ;  /* 0x0000010059597810 */ /* 0x000fe40007ffe0ff */
[----:B------:R-:W-:Y:S01]  /*85e0*/  LOP3.LUT R56, R59, 0xffff0000, RZ, 0xc0, !PT ;  /* 0xffff00003b387812 */ /* 0x000fe200078ec0ff */
[C---:B-1----:R-:W-:Y:S01]  /*85f0*/  FMUL R4, R38.reuse, R4 ;  /* 0x0000000426047220 */ /* 0x042fe20000400000 */
[----:B------:R-:W-:Y:S01]  /*8600*/  IADD3 R103, PT, PT, R81, R116, RZ ;  /* 0x0000007451677210 */ /* 0x000fe20007ffe0ff */
[----:B------:R-:W-:Y:S01]  /*8610*/  FMUL R5, R38, R5 ;  /* 0x0000000526057220 */ /* 0x000fe20000400000 */
[----:B------:R-:W-:Y:S01]  /*8620*/  SHF.L.U32 R57, R64, 0x10, RZ ;  /* 0x0000001040397819 */ /* 0x000fe200000006ff */
[----:B------:R-:W-:Y:S01]  /*8630*/  FMUL R6, R38, R6 ;  /* 0x0000000626067220 */ /* 0x000fe20000400000 */
[----:B------:R-:W-:Y:S01]  /*8640*/  IADD3 R116, PT, PT, R80, R116, RZ ;  /* 0x0000007450747210 */ /* 0x000fe20007ffe0ff */
[----:B------:R-:W-:Y:S01]  /*8650*/  FMUL R7, R38, R7 ;  /* 0x0000000726077220 */ /* 0x000fe20000400000 */
[----:B------:R-:W-:Y:S01]  /*8660*/  LOP3.LUT R58, R64, 0xffff0000, RZ, 0xc0, !PT ;  /* 0xffff0000403a7812 */ /* 0x000fe200078ec0ff */
[----:B------:R-:W-:Y:S01]  /*8670*/  FFMA R4, R41, R40, R4 ;  /* 0x0000002829047223 */ /* 0x000fe20000000004 */
[----:B------:R-:W-:Y:S01]  /*8680*/  SHF.L.U32 R59, R65, 0x10, RZ ;  /* 0x00000010413b7819 */ /* 0x000fe200000006ff */
[C---:B------:R-:W-:Y:S01]  /*8690*/  FMUL R8, R38.reuse, R8 ;  /* 0x0000000826087220 */ /* 0x040fe20000400000 */
[----:B------:R-:W-:Y:S01]  /*86a0*/  LOP3.LUT R89, R89, 0xfefffff8, RZ, 0xc0, !PT ;  /* 0xfefffff859597812 */ /* 0x000fe200078ec0ff */
[----:B------:R-:W-:Y:S01]  /*86b0*/  FFMA R5, R41, R42, R5 ;  /* 0x0000002a29057223 */ /* 0x000fe20000000005 */
[----:B------:R-:W-:Y:S01]  /*86c0*/  LOP3.LUT R60, R65, 0xffff0000, RZ, 0xc0, !PT ;  /* 0xffff0000413c7812 */ /* 0x000fe200078ec0ff */
[----:B------:R-:W-:Y:S01]  /*86d0*/  FMUL R9, R38, R9 ;  /* 0x0000000926097220 */ /* 0x000fe20000400000 */
[----:B------:R-:W-:Y:S01]  /*86e0*/  SHF.L.U32 R61, R66, 0x10, RZ ;  /* 0x00000010423d7819 */ /* 0x000fe200000006ff */
[----:B------:R1:W-:Y:S01]  /*86f0*/  SYNCS.ARRIVE.TRANS64.RED.A1T0 RZ, [R89+URZ], RZ ;  /* 0x000000ff59ff79a7 */ /* 0x0003e200081004ff */
[----:B------:R-:W-:Y:S01]  /*8700*/  F2FP.BF16.F32.PACK_AB R80, R5, R4 ;  /* 0x000000040550723e */ /* 0x000fe200000010ff */
[C---:B------:R-:W-:Y:S01]  /*8710*/  FFMA R6, R41.reuse, R43, R6 ;  /* 0x0000002b29067223 */ /* 0x040fe20000000006 */
[----:B------:R-:W-:Y:S01]  /*8720*/  IADD3 R117, PT, PT, R96, R103, RZ ;  /* 0x0000006760757210 */ /* 0x000fe20007ffe0ff */
[C---:B------:R-:W-:Y:S01]  /*8730*/  FFMA R7, R41.reuse, R44, R7 ;  /* 0x0000002c29077223 */ /* 0x040fe20000000007 */
[C---:B------:R-:W-:Y:S01]  /*8740*/  FFMA R8, R41.reuse, R45, R8 ;  /* 0x0000002d29087223 */ /* 0x040fe20000000008 */
[----:B------:R-:W-:Y:S01]  /*8750*/  FFMA R9, R41, R46, R9 ;  /* 0x0000002e29097223 */ /* 0x000fe20000000009 */
[----:B------:R-:W-:Y:S01]  /*8760*/  FMUL R10, R38, R10 ;  /* 0x0000000a260a7220 */ /* 0x000fe20000400000 */
[----:B------:R-:W-:Y:S01]  /*8770*/  LOP3.LUT R62, R66, 0xffff0000, RZ, 0xc0, !PT ;  /* 0xffff0000423e7812 */ /* 0x000fe200078ec0ff */
[C---:B------:R-:W-:Y:S01]  /*8780*/  FMUL R11, R38.reuse, R11 ;  /* 0x0000000b260b7220 */ /* 0x040fe20000400000 */
[----:B------:R-:W-:Y:S01]  /*8790*/  F2FP.BF16.F32.PACK_AB R81, R7, R6 ;  /* 0x000000060751723e */ /* 0x000fe200000010ff */
[----:B------:R-:W-:Y:S01]  /*87a0*/  FFMA R10, R41, R47, R10 ;  /* 0x0000002f290a7223 */ /* 0x000fe2000000000a */
[----:B------:R-:W-:Y:S01]  /*87b0*/  F2FP.BF16.F32.PACK_AB R82, R9, R8 ;  /* 0x000000080952723e */ /* 0x000fe200000010ff */
[----:B------:R-:W-:Y:S01]  /*87c0*/  FFMA R11, R41, R48, R11 ;  /* 0x00000030290b7223 */ /* 0x000fe2000000000b */
[C---:B------:R-:W-:Y:S01]  /*87d0*/  FMUL R0, R38.reuse, R12 ;  /* 0x0000000c26007220 */ /* 0x040fe20000400000 */
[C---:B------:R-:W-:Y:S01]  /*87e0*/  FMUL R2, R38.reuse, R13 ;  /* 0x0000000d26027220 */ /* 0x040fe20000400000 */
[C---:B------:R-:W-:Y:S01]  /*87f0*/  FMUL R3, R38.reuse, R14 ;  /* 0x0000000e26037220 */ /* 0x040fe20000400000 */
[----:B------:R-:W-:Y:S01]  /*8800*/  SHF.L.U32 R63, R67, 0x10, RZ ;  /* 0x00000010433f7819 */ /* 0x000fe200000006ff */
[----:B------:R-:W-:Y:S01]  /*8810*/  FFMA R0, R41, R49, R0 ;  /* 0x0000003129007223 */ /* 0x000fe20000000000 */
[----:B------:R-:W-:Y:S01]  /*8820*/  F2FP.BF16.F32.PACK_AB R83, R11, R10 ;  /* 0x0000000a0b53723e */ /* 0x000fe200000010ff */
[----:B------:R-:W-:Y:S01]  /*8830*/  FFMA R2, R41, R51, R2 ;  /* 0x0000003329027223 */ /* 0x000fe20000000002 */
[C---:B------:R-:W-:Y:S01]  /*8840*/  FMUL R15, R38.reuse, R15 ;  /* 0x0000000f260f7220 */ /* 0x040fe20000400000 */
[C---:B------:R-:W-:Y:S01]  /*8850*/  FMUL R12, R38.reuse, R16 ;  /* 0x00000010260c7220 */ /* 0x040fe20000400000 */
[----:B------:R-:W-:Y:S01]  /*8860*/  FMUL R13, R38, R17 ;  /* 0x00000011260d7220 */ /* 0x000fe20000400000 */
[----:B------:R1:W-:Y:S01]  /*8870*/  STS.128 [R97+UR4], R80 ;  /* 0x0000005061007988 */ /* 0x0003e20008000c04 */
[----:B------:R-:W-:Y:S01]  /*8880*/  LOP3.LUT R64, R67, 0xffff0000, RZ, 0xc0, !PT ;  /* 0xffff000043407812 */ /* 0x000fe200078ec0ff */
[C---:B------:R-:W-:Y:S01]  /*8890*/  FFMA R3, R41.reuse, R50, R3 ;  /* 0x0000003229037223 */ /* 0x040fe20000000003 */
[----:B------:R-:W-:Y:S01]  /*88a0*/  SHF.L.U32 R65, R72, 0x10, RZ ;  /* 0x0000001048417819 */ /* 0x000fe200000006ff */
[C---:B------:R-:W-:Y:S01]  /*88b0*/  FFMA R15, R41.reuse, R52, R15 ;  /* 0x00000034290f7223 */ /* 0x040fe2000000000f */
[----:B------:R-:W-:Y:S01]  /*88c0*/  F2FP.BF16.F32.PACK_AB R104, R2, R0 ;  /* 0x000000000268723e */ /* 0x000fe200000010ff */
[C---:B------:R-:W-:Y:S01]  /*88d0*/  FFMA R12, R41.reuse, R53, R12 ;  /* 0x00000035290c7223 */ /* 0x040fe2000000000c */
[C---:B------:R-:W-:Y:S01]  /*88e0*/  FFMA R13, R41.reuse, R54, R13 ;  /* 0x00000036290d7223 */ /* 0x040fe2000000000d */
[C---:B------:R-:W-:Y:S01]  /*88f0*/  FMUL R14, R38.reuse, R18 ;  /* 0x00000012260e7220 */ /* 0x040fe20000400000 */
[C---:B------:R-:W-:Y:S01]  /*8900*/  FMUL R19, R38.reuse, R19 ;  /* 0x0000001326137220 */ /* 0x040fe20000400000 */
[C---:B------:R-:W-:Y:S01]  /*8910*/  FMUL R16, R38.reuse, R20 ;  /* 0x0000001426107220 */ /* 0x040fe20000400000 */
[C---:B------:R-:W-:Y:S01]  /*8920*/  FMUL R17, R38.reuse, R21 ;  /* 0x0000001526117220 */ /* 0x040fe20000400000 */
[C---:B------:R-:W-:Y:S01]  /*8930*/  FFMA R14, R41.reuse, R55, R14 ;  /* 0x00000037290e7223 */ /* 0x040fe2000000000e */
        /* <DEDUP_REMOVED lines=9> */
[----:B------:R-:W-:Y:S01]  /*89d0*/  FFMA R23, R41, R60, R23 ;  /* 0x0000003c29177223 */ /* 0x000fe20000000017 */
[C---:B------:R-:W-:Y:S01]  /*89e0*/  FMUL R27, R38.reuse, R27 ;  /* 0x0000001b261b7220 */ /* 0x040fe20000400000 */
[----:B------:R-:W-:Y:S01]  /*89f0*/  F2FP.BF16.F32.PACK_AB R105, R15, R3 ;  /* 0x000000030f69723e */ /* 0x000fe200000010ff */
[----:B------:R-:W-:Y:S01]  /*8a00*/  FFMA R20, R41, R61, R20 ;  /* 0x0000003d29147223 */ /* 0x000fe20000000014 */
[----:B------:R-:W-:Y:S01]  /*8a10*/  F2FP.BF16.F32.PACK_AB R106, R13, R12 ;  /* 0x0000000c0d6a723e */ /* 0x000fe200000010ff */
[----:B------:R-:W-:Y:S01]  /*8a20*/  FMUL R24, R38, R28 ;  /* 0x0000001c26187220 */ /* 0x000fe20000400000 */
[----:B------:R-:W-:Y:S01]  /*8a30*/  F2FP.BF16.F32.PACK_AB R107, R19, R14 ;  /* 0x0000000e136b723e */ /* 0x000fe200000010ff */
[----:B------:R-:W-:Y:S01]  /*8a40*/  FFMA R21, R41, R62, R21 ;  /* 0x0000003e29157223 */ /* 0x000fe20000000015 */
[----:B------:R-:W-:Y:S01]  /*8a50*/  LOP3.LUT R66, R72, 0xffff0000, RZ, 0xc0, !PT ;  /* 0xffff000048427812 */ /* 0x000fe200078ec0ff */
[C---:B------:R-:W-:Y:S01]  /*8a60*/  FMUL R25, R38.reuse, R29 ;  /* 0x0000001d26197220 */ /* 0x040fe20000400000 */
[----:B------:R-:W-:Y:S01]  /*8a70*/  SHF.L.U32 R67, R73, 0x10, RZ ;  /* 0x0000001049437819 */ /* 0x000fe200000006ff */
[----:B------:R1:W-:Y:S01]  /*8a80*/  STS.128 [R103+0x10], R104 ;  /* 0x0000106867007388 */ /* 0x0003e20000000c00 */
[----:B------:R-:W-:Y:S01]  /*8a90*/  FFMA R22, R41, R63, R22 ;  /* 0x0000003f29167223 */ /* 0x000fe20000000016 */
[----:B------:R-:W-:Y:S01]  /*8aa0*/  LOP3.LUT R68, R73, 0xffff0000, RZ, 0xc0, !PT ;  /* 0xffff000049447812 */ /* 0x000fe200078ec0ff */
[----:B------:R-:W-:Y:S01]  /*8ab0*/  FMUL R26, R38, R30 ;  /* 0x0000001e261a7220 */ /* 0x000fe20000400000 */
[C---:B------:R-:W-:Y:S01]  /*8ac0*/  FFMA R27, R41.reuse, R64, R27 ;  /* 0x00000040291b7223 */ /* 0x040fe2000000001b */
[----:B------:R-:W-:Y:S01]  /*8ad0*/  SHF.L.U32 R69, R74, 0x10, RZ ;  /* 0x000000104a457819 */ /* 0x000fe200000006ff */
[----:B------:R-:W-:Y:S01]  /*8ae0*/  FMUL R31, R38, R31 ;  /* 0x0000001f261f7220 */ /* 0x000fe20000400000 */
[C---:B------:R-:W-:Y:S01]  /*8af0*/  FFMA R24, R41.reuse, R65, R24 ;  /* 0x0000004129187223 */ /* 0x040fe20000000018 */
[----:B------:R-:W-:Y:S01]  /*8b00*/  LOP3.LUT R70, R74, 0xffff0000, RZ, 0xc0, !PT ;  /* 0xffff00004a467812 */ /* 0x000fe200078ec0ff */
[C---:B------:R-:W-:Y:S01]  /*8b10*/  FMUL R28, R38.reuse, R32 ;  /* 0x00000020261c7220 */ /* 0x040fe20000400000 */
[----:B------:R-:W-:Y:S01]  /*8b20*/  FFMA R25, R41, R66, R25 ;  /* 0x0000004229197223 */ /* 0x000fe20000000019 */
[----:B------:R-:W-:Y:S01]  /*8b30*/  SHF.L.U32 R71, R75, 0x10, RZ ;  /* 0x000000104b477819 */ /* 0x000fe200000006ff */
[C---:B------:R-:W-:Y:S01]  /*8b40*/  FMUL R29, R38.reuse, R33 ;  /* 0x00000021261d7220 */ /* 0x040fe20000400000 */
[----:B------:R-:W-:Y:S01]  /*8b50*/  FFMA R26, R41, R67, R26 ;  /* 0x00000043291a7223 */ /* 0x000fe2000000001a */
[----:B------:R-:W-:Y:S01]  /*8b60*/  LOP3.LUT R72, R75, 0xffff0000, RZ, 0xc0, !PT ;  /* 0xffff00004b487812 */ /* 0x000fe200078ec0ff */
        /* <DEDUP_REMOVED lines=8> */
[----:B------:R-:W-:Y:S01]  /*8bf0*/  FFMA R30, R41, R71, R30 ;  /* 0x00000047291e7223 */ /* 0x000fe2000000001e */
[----:B------:R-:W-:Y:S01]  /*8c00*/  F2FP.BF16.F32.PACK_AB R111, R27, R22 ;  /* 0x000000161b6f723e */ /* 0x000fe200000010ff */
[----:B------:R-:W-:Y:S01]  /*8c10*/  FFMA R35, R41, R72, R35 ;  /* 0x0000004829237223 */ /* 0x000fe20000000023 */
[----:B------:R-:W-:Y:S02]  /*8c20*/  F2FP.BF16.F32.PACK_AB R112, R25, R24 ;  /* 0x000000181970723e */ /* 0x000fe400000010ff */
[----:B------:R-:W-:Y:S01]  /*8c30*/  F2FP.BF16.F32.PACK_AB R113, R31, R26 ;  /* 0x0000001a1f71723e */ /* 0x000fe200000010ff */
[----:B------:R1:W-:Y:S01]  /*8c40*/  STS.128 [R116+0x20], R108 ;  /* 0x0000206c74007388 */ /* 0x0003e20000000c00 */
        /* <DEDUP_REMOVED lines=8> */
[----:B--2---:R-:W2:Y:S02]  /*8cd0*/  FENCE.VIEW.ASYNC.S ;  /* 0x00000000000073c6 */ /* 0x004ea40000000000 */
[----:B--2---:R-:W-:Y:S06]  /*8ce0*/  BAR.SYNC.DEFER_BLOCKING 0x1, 0x80 ;  /* 0x0042000000007b1d */ /* 0x004fec0000010000 */
[----:B------:R-:W-:Y:S05]  /*8cf0*/  @P0 BRA `(.L_x_134) ;  /* 0x0000000000240947 */ /* 0x000fea0003800000 */
[----:B------:R-:W2:Y:S01]  /*8d00*/  LDCU.64 UR10, c[0x0][0x348] ;  /* 0x00006900ff0a77ac */ /* 0x000ea20008000a00 */
[----:B------:R-:W-:Y:S02]  /*8d10*/  UIADD3 UR9, UPT, UPT, UR49, 0x20, URZ ;  /* 0x0000002031097890 */ /* 0x000fe4000fffe0ff */
[----:B------:R-:W-:Y:S02]  /*8d20*/  UIADD3 UR8, UPT, UPT, UR47, 0x200, UR4 ;  /* 0x000002002f087890 */ /* 0x000fe4000fffe004 */
[----:B--2---:R-:W-:Y:S03]  /*8d30*/  UIADD3 UR6, UP0, UPT, UR10, 0xa80, URZ ;  /* 0x00000a800a067890 */ /* 0x004fe6000ff1e0ff */
[----:B------:R-:W-:Y:S01]  /*8d40*/  UMOV UR10, UR50 ;  /* 0x00000032000a7c82 */ /* 0x000fe20008000000 */
[----:B------:R-:W-:Y:S03]  /*8d50*/  UIADD3.X UR7, UPT, UPT, URZ, UR11, URZ, UP0, !UPT ;  /* 0x0000000bff077290 */ /* 0x000fe600087fe4ff */
[----:B------:R-:W-:Y:S06]  /*8d60*/  UMOV UR11, UR44 ;  /* 0x0000002c000b7c82 */ /* 0x000fec0008000000 */
[----:B------:R2:W-:Y:S02]  /*8d70*/  UTMASTG.3D [UR8], [UR6] ;  /* 0x00000008060073b5 */ /* 0x0005e40008010000 */
[----:B--2---:R0:W-:Y:S02]  /*8d80*/  UTMACMDFLUSH ;  /* 0x00000000000079b7 */ /* 0x0041e40000000000 */
.L_x_134:
[----:B------:R-:W-:Y:S05]  /*8d90*/  BSYNC.RECONVERGENT B0 ;  /* 0x0000000000007941 */ /* 0x000fea0003800200 */
.L_x_133:
[----:B------:R-:W-:Y:S01]  /*8da0*/  UIADD3 UR4, UPT, UPT, UR45, 0x1, URZ ;  /* 0x000000012d047890 */ /* 0x000fe2000fffe0ff */
[----:B------:R-:W-:Y:S03]  /*8db0*/  BSSY.RECONVERGENT B0, `(.L_x_135) ;  /* 0x0000008000007945 */ /* 0x000fe60003800200 */
[----:B------:R-:W-:Y:S04]  /*8dc0*/  UISETP.NE.AND UP0, UPT, UR4, 0x3, UPT ;  /* 0x000000030400788c */ /* 0x000fe8000bf05270 */
[----:B------:R-:W-:Y:S02]  /*8dd0*/  UISETP.EQ.XOR UP1, UPT, UR43, 0x3, !UP0 ;  /* 0x000000032b00788c */ /* 0x000fe4000c722a70 */
[----:B------:R-:W-:Y:S02]  /*8de0*/  USEL UR46, UR4, URZ, UP0 ;  /* 0x000000ff042e7287 */ /* 0x000fe40008000000 */
[----:B------:R-:W-:Y:S04]  /*8df0*/  USEL UR5, URZ, 0x1, !UP1 ;  /* 0x00000001ff057887 */ /* 0x000fe8000c800000 */
[----:B------:R-:W-:Y:S01]  /*8e00*/  ULOP3.LUT UR54, UR54, UR5, URZ, 0x3c, !UPT ;  /* 0x0000000536367292 */ /* 0x000fe2000f8e3cff */
[----:B------:R-:W-:Y:S11]  /*8e10*/  @P0 BRA `(.L_x_136) ;  /* 0x0000000000040947 */ /* 0x000ff60003800000 */
[----:B------:R-:W-:Y:S04]  /*8e20*/  DEPBAR.LE SB0, 0x1 ;  /* 0x000080400000791a */ /* 0x000fe80000000000 */
.L_x_136:
[----:B------:R-:W-:Y:S05]  /*8e30*/  BSYNC.RECONVERGENT B0 ;  /* 0x0000000000007941 */ /* 0x000fea0003800200 */
.L_x_135:
[----:B------:R-:W-:Y:S01]  /*8e40*/  BAR.SYNC.DEFER_BLOCKING 0x1, 0x80 ;  /* 0x0042000000007b1d */ /* 0x000fe20000010000 */
[----:B------:R-:W-:Y:S01]  /*8e50*/  UISETP.NE.AND UP0, UPT, UR53, -0x2, UPT ;  /* 0xfffffffe3500788c */ /* 0x000fe2000bf05270 */
[----:B------:R-:W-:Y:S08]  /*8e60*/  IADD3 R0, PT, PT, R36, 0x1, RZ ;  /* 0x0000000124007810 */ /* 0x000ff00007ffe0ff */
[----:B------:R-:W-:Y:S05]  /*8e70*/  BRA.U !UP0, `(.L_x_137) ;  /* 0x0000000108287547 */ /* 0x000fea000b800000 */
[----:B------:R-:W2:Y:S01]  /*8e80*/  S2R R2, SR_CgaCtaId ;  /* 0x0000000000027919 */ /* 0x000ea20000008800 */
[----:B------:R-:W-:Y:S01]  /*8e90*/  ISETP.NE.AND P0, PT, R102, RZ, PT ;  /* 0x000000ff6600720c */ /* 0x000fe20003f05270 */
[----:B------:R-:W-:Y:S01]  /*8ea0*/  IMAD.U32 R3, RZ, RZ, UR52 ;  /* 0x00000034ff037e24 */ /* 0x000fe2000f8e00ff */
[----:B------:R-:W-:Y:S04]  /*8eb0*/  UIADD3 UR4, UPT, UPT, UR52, 0x1, URZ ;  /* 0x0000000134047890 */ /* 0x000fe8000fffe0ff */
[----:B------:R-:W-:Y:S04]  /*8ec0*/  UISETP.NE.AND UP0, UPT, UR4, 0x3, UPT ;  /* 0x000000030400788c */ /* 0x000fe8000bf05270 */
[----:B------:R-:W-:Y:S03]  /*8ed0*/  USEL UR52, UR4, URZ, UP0 ;  /* 0x000000ff04347287 */ /* 0x000fe60008000000 */
[----:B------:R-:W-:Y:S05]  /*8ee0*/  @P0 LEA R3, R3, UR47, 0x3 ;  /* 0x0000002f03030c11 */ /* 0x000fea000f8e18ff */
[----:B------:R-:W-:Y:S05]  /*8ef0*/  @P0 VIADD R3, R3, 0xa8 ;  /* 0x000000a803030836 */ /* 0x000fea0000000000 */
[----:B--2---:R-:W-:Y:S04]  /*8f00*/  @P0 PRMT R2, R2, 0x654, R3 ;  /* 0x0000065402020816 */ /* 0x004fe80000000003 */
[----:B------:R2:W-:Y:S03]  /*8f10*/  @P0 SYNCS.ARRIVE.TRANS64.RED.A1T0 RZ, [R2+URZ], RZ ;  /* 0x000000ff02ff09a7 */ /* 0x0005e600081004ff */
.L_x_137:
[----:B------:R-:W-:Y:S01]  /*8f20*/  R2UR UR6, R101 ;  /* 0x00000000650672ca */ /* 0x000fe200000e0000 */
[----:B------:R-:W-:Y:S01]  /*8f30*/  UIADD3 UR53, UPT, UPT, UR53, 0x2, URZ ;  /* 0x0000000235357890 */ /* 0x000fe2000fffe0ff */
[----:B------:R-:W-:Y:S01]  /*8f40*/  R2UR UR5, R86 ;  /* 0x00000000560572ca */ /* 0x000fe200000e0000 */
[----:B------:R-:W-:Y:S01]  /*8f50*/  UMOV UR44, UR63 ;  /* 0x0000003f002c7c82 */ /* 0x000fe20008000000 */
[----:B------:R-:W-:Y:S02]  /*8f60*/  R2UR UR4, R87 ;  /* 0x00000000570472ca */ /* 0x000fe400000e0000 */
[----:B------:R-:W-:Y:S02]  /*8f70*/  ISETP.NE.AND P0, PT, R91, 0x2, PT ;  /* 0x000000025b00780c */ /* 0x000fe40003f05270 */
[----:B------:R-:W-:Y:S02]  /*8f80*/  ISETP.NE.AND P1, PT, R0, 0x2, PT ;  /* 0x000000020000780c */ /* 0x000fe40003f25270 */
[----:B------:R-:W-:Y:S02]  /*8f90*/  SEL R3, RZ, 0x1, P0 ;  /* 0x00000001ff037807 */ /* 0x000fe40000000000 */
[----:B--2---:R-:W-:Y:S01]  /*8fa0*/  SEL R2, RZ, 0x1, P1 ;  /* 0x00000001ff027807 */ /* 0x004fe20000800000 */
[----:B------:R-:W-:Y:S01]  /*8fb0*/  UISETP.NE.AND UP0, UPT, UR6, URZ, UPT ;  /* 0x000000ff0600728c */ /* 0x000fe2000bf05270 */
[----:B------:R-:W-:Y:S01]  /*8fc0*/  LOP3.LUT R94, R94, R3, RZ, 0x3c, !PT ;  /* 0x000000035e5e7212 */ /* 0x000fe200078e3cff */
[----:B------:R-:W-:Y:S01]  /*8fd0*/  UIADD3 UR25, UPT, UPT, UR36, UR5, URZ ;  /* 0x0000000524197290 */ /* 0x000fe2000fffe0ff */
[----:B------:R-:W-:Y:S01]  /*8fe0*/  LOP3.LUT R95, R95, R2, RZ, 0x3c, !PT ;  /* 0x000000025f5f7212 */ /* 0x000fe200078e3cff */
[----:B------:R-:W-:Y:S01]  /*8ff0*/  UIADD3 UR27, UPT, UPT, UR37, UR4, URZ ;  /* 0x00000004251b7290 */ /* 0x000fe2000fffe0ff */
[----:B------:R-:W-:Y:S02]  /*9000*/  SEL R91, R91, RZ, P0 ;  /* 0x000000ff5b5b7207 */ /* 0x000fe40000000000 */
[----:B------:R-:W-:Y:S02]  /*9010*/  SEL R36, R0, RZ, P1 ;  /* 0x000000ff00247207 */ /* 0x000fe40000800000 */
[----:B------:R-:W-:Y:S07]  /*9020*/  BRA.U UP0, `(.L_x_138) ;  /* 0xffffffd500887547 */ /* 0x000fee000b83ffff */
[----:B------:R-:W-:-:S13]  /*9030*/  R2UR UR4, R88 ;  /* 0x00000000580472ca */ /* 0x000fda00000e0000 */
[----:B------:R-:W-:-:S09]  /*9040*/  UISETP.NE.AND UP0, UPT, UR4, URZ, UPT ;  /* 0x000000ff0400728c */ /* 0x000fd2000bf05270 */
[----:B------:R-:W-:Y:S05]  /*9050*/  BRA.U !UP0, `(.L_x_139) ;  /* 0x0000000108487547 */ /* 0x000fea000b800000 */
[----:B------:R-:W2:Y:S02]  /*9060*/  LDCU.64 UR4, c[0x0][0xc90] ;  /* 0x00019200ff0477ac */ /* 0x000ea40008000a00 */
[----:B--2---:R-:W-:-:S04]  /*9070*/  UISETP.NE.U32.AND UP0, UPT, UR4, URZ, UPT ;  /* 0x000000ff0400728c */ /* 0x004fc8000bf05070 */
[----:B------:R-:W-:-:S09]  /*9080*/  UISETP.NE.AND.EX UP0, UPT, UR5, URZ, UPT, UP0 ;  /* 0x000000ff0500728c */ /* 0x000fd2000bf05300 */
[----:B------:R-:W-:Y:S05]  /*9090*/  BRA.U UP0, `(.L_x_140) ;  /* 0x00000001000c7547 */ /* 0x000fea000b800000 */
[----:B------:R-:W-:-:S13]  /*90a0*/  FSETP.NEU.AND P0, PT, R41, RZ, PT ;  /* 0x000000ff2900720b */ /* 0x000fda0003f0d000 */
[----:B------:R-:W-:Y:S05]  /*90b0*/  @!P0 EXIT ;  /* 0x000000000000894d */ /* 0x000fea0003800000 */
[----:B------:R-:W-:Y:S05]  /*90c0*/  BRA `(.L_x_139) ;  /* 0x00000000002c7947 */ /* 0x000fea0003800000 */
.L_x_140:
[----:B------:R-:W-:Y:S01]  /*90d0*/  ISETP.NE.AND P0, PT, R90, RZ, PT ;  /* 0x000000ff5a00720c */ /* 0x000fe20003f05270 */
[----:B------:R-:W-:-:S12]  /*90e0*/  BSSY.RECONVERGENT B0, `(.L_x_139) ;  /* 0x0000009000007945 */ /* 0x000fd80003800200 */
[----:B------:R-:W-:Y:S05]  /*90f0*/  @P0 BRA `(.L_x_141) ;  /* 0x0000000000140947 */ /* 0x000fea0003800000 */
[----:B------:R-:W2:Y:S02]  /*9100*/  LDCU.64 UR4, c[0x0][0xc88] ;  /* 0x00019100ff0477ac */ /* 0x000ea40008000a00 */
[----:B--2---:R-:W-:-:S04]  /*9110*/  ISETP.NE.U32.AND P0, PT, RZ, UR4, PT ;  /* 0x00000004ff007c0c */ /* 0x004fc8000bf05070 */
[----:B------:R-:W-:-:S13]  /*9120*/  ISETP.NE.AND.EX P0, PT, RZ, UR5, PT, P0 ;  /* 0x00000005ff007c0c */ /* 0x000fda000bf05300 */
[----:B------:R-:W-:Y:S05]  /*9130*/  @!P0 EXIT ;  /* 0x000000000000894d */ /* 0x000fea0003800000 */
[----:B------:R-:W-:Y:S05]  /*9140*/  BRA `(.L_x_142) ;  /* 0x0000000000087947 */ /* 0x000fea0003800000 */
.L_x_141:
[----:B------:R-:W-:-:S13]  /*9150*/  FSETP.NEU.AND P0, PT, R41, RZ, PT ;  /* 0x000000ff2900720b */ /* 0x000fda0003f0d000 */
[----:B------:R-:W-:Y:S05]  /*9160*/  @!P0 EXIT ;  /* 0x000000000000894d */ /* 0x000fea0003800000 */
.L_x_142:
[----:B------:R-:W-:Y:S05]  /*9170*/  BSYNC.RECONVERGENT B0 ;  /* 0x0000000000007941 */ /* 0x000fea0003800200 */
.L_x_139:
[----:B------:R-:W2:Y:S01]  /*9180*/  S2UR UR5, SR_CgaCtaId ;  /* 0x00000000000579c3 */ /* 0x000ea20000008800 */
[----:B------:R-:W-:Y:S01]  /*9190*/  ULEA UR4, UR52, UR47, 0x3 ;  /* 0x0000002f34047291 */ /* 0x000fe2000f8e18ff */
[----:B------:R-:W-:-:S04]  /*91a0*/  DEPBAR.LE SB0, 0x0 ;  /* 0x000080000000791a */ /* 0x000fc80000000000 */
[----:B------:R-:W-:-:S04]  /*91b0*/  UIADD3 UR4, UPT, UPT, UR4, 0xa8, URZ ;  /* 0x000000a804047890 */ /* 0x000fc8000fffe0ff */
[----:B--2---:R-:W-:-:S09]  /*91c0*/  UPRMT UR4, UR5, 0x654, UR4 ;  /* 0x0000065405047896 */ /* 0x004fd20008000004 */
[----:B------:R-:W-:Y:S01]  /*91d0*/  SYNCS.ARRIVE.TRANS64.RED.A1T0 RZ, [UR4], RZ ;  /* 0x000000ffffff79a7 */ /* 0x000fe20008100404 */
[----:B------:R-:W-:Y:S05]  /*91e0*/  EXIT ;  /* 0x000000000000794d */ /* 0x000fea0003800000 */
.L_x_25:
[----:B--2---:R2:W3:Y:S02]  /*91f0*/  SYNCS.PHASECHK.TRANS64.TRYWAIT P0, [R0+URZ+0x120], R3 ;  /* 0x00012003000075a7 */ /* 0x0044e400080011ff */
[----:B---3--:R-:W-:Y:S05]  /*9200*/  @!P0 NANOSLEEP.SYNCS 0x989680 ;  /* 0x009896800000895d */ /* 0x008fea0003900000 */
[----:B------:R-:W3:Y:S02]  /*9210*/  @!P0 SYNCS.PHASECHK.TRANS64 P0, [R0+URZ+0x120], R3 ;  /* 0x00012003000085a7 */ /* 0x000ee400080010ff */
[----:B---3--:R-:W-:Y:S05]  /*9220*/  @!P0 BRA `(.L_x_25) ;  /* 0xfffffffc00f08947 */ /* 0x008fea000383ffff */
[----:B------:R-:W-:Y:S05]  /*9230*/  BRA `(.L_x_143) ;  /* 0xffffff8800907947 */ /* 0x000fea000383ffff */
.L_x_28:
[----:B--2---:R-:W-:-:S07]  /*9240*/  MOV R0, UR5 ;  /* 0x0000000500007c02 */ /* 0x004fce0008000f00 */
.L_x_144:
[----:B--2---:R2:W3:Y:S02]  /*9250*/  SYNCS.PHASECHK.TRANS64.TRYWAIT P0, [R0+URZ+0x48], R3 ;  /* 0x00004803000075a7 */ /* 0x0044e400080011ff */
[----:B---3--:R-:W-:Y:S05]  /*9260*/  @!P0 NANOSLEEP.SYNCS 0x989680 ;  /* 0x009896800000895d */ /* 0x008fea0003900000 */
[----:B------:R-:W3:Y:S02]  /*9270*/  @!P0 SYNCS.PHASECHK.TRANS64 P0, [R0+URZ+0x48], R3 ;  /* 0x00004803000085a7 */ /* 0x000ee400080010ff */
[----:B---3--:R-:W-:Y:S05]  /*9280*/  @!P0 BRA `(.L_x_144) ;  /* 0xfffffffc00f08947 */ /* 0x008fea000383ffff */
[----:B------:R-:W-:Y:S05]  /*9290*/  BRA `(.L_x_27) ;  /* 0xffffff8800f87947 */ /* 0x000fea000383ffff */
.L_x_37:
[----:B-1----:R-:W-:-:S07]  /*92a0*/  MOV R0, UR6 ;  /* 0x0000000600007c02 */ /* 0x002fce0008000f00 */
.L_x_145:
[----:B-1----:R1:W2:Y:S02]  /*92b0*/  SYNCS.PHASECHK.TRANS64.TRYWAIT P0, [R0+URZ+0x48], R3 ;  /* 0x00004803000075a7 */ /* 0x0022a400080011ff */
[----:B--2---:R-:W-:Y:S05]  /*92c0*/  @!P0 NANOSLEEP.SYNCS 0x989680 ;  /* 0x009896800000895d */ /* 0x004fea0003900000 */
[----:B------:R-:W2:Y:S02]  /*92d0*/  @!P0 SYNCS.PHASECHK.TRANS64 P0, [R0+URZ+0x48], R3 ;  /* 0x00004803000085a7 */ /* 0x000ea400080010ff */
[----:B--2---:R-:W-:Y:S05]  /*92e0*/  @!P0 BRA `(.L_x_145) ;  /* 0xfffffffc00f08947 */ /* 0x004fea000383ffff */
[----:B------:R-:W-:Y:S05]  /*92f0*/  BRA `(.L_x_36) ;  /* 0xffffff9000147947 */ /* 0x000fea000383ffff */
.L_x_44:
[----:B-1----:R1:W4:Y:S02]  /*9300*/  SYNCS.PHASECHK.TRANS64.TRYWAIT P0, [R3+URZ+0xd0], R0 ;  /* 0x0000d000030075a7 */ /* 0x00232400080011ff */
[----:B----4-:R-:W-:Y:S05]  /*9310*/  @!P0 NANOSLEEP.SYNCS 0x989680 ;  /* 0x009896800000895d */ /* 0x010fea0003900000 */
[----:B------:R-:W4:Y:S02]  /*9320*/  @!P0 SYNCS.PHASECHK.TRANS64 P0, [R3+URZ+0xd0], R0 ;  /* 0x0000d000030085a7 */ /* 0x000f2400080010ff */
[----:B----4-:R-:W-:Y:S05]  /*9330*/  @!P0 BRA `(.L_x_44) ;  /* 0xfffffffc00f08947 */ /* 0x010fea000383ffff */
[----:B------:R-:W-:Y:S05]  /*9340*/  BRA `(.L_x_146) ;  /* 0xffffff9400107947 */ /* 0x000fea000383ffff */
.L_x_48:
[----:B-1----:R-:W-:-:S07]  /*9350*/  MOV R0, UR4 ;  /* 0x0000000400007c02 */ /* 0x002fce0008000f00 */
.L_x_147:
[----:B-1----:R1:W2:Y:S02]  /*9360*/  SYNCS.PHASECHK.TRANS64.TRYWAIT P0, [R0+URZ], R3 ;  /* 0x00000003000075a7 */ /* 0x0022a400080011ff */
[----:B--2---:R-:W-:Y:S05]  /*9370*/  @!P0 NANOSLEEP.SYNCS 0x989680 ;  /* 0x009896800000895d */ /* 0x004fea0003900000 */
[----:B------:R-:W2:Y:S02]  /*9380*/  @!P0 SYNCS.PHASECHK.TRANS64 P0, [R0+URZ], R3 ;  /* 0x00000003000085a7 */ /* 0x000ea400080010ff */
[----:B--2---:R-:W-:Y:S05]  /*9390*/  @!P0 BRA `(.L_x_147) ;  /* 0xfffffffc00f08947 */ /* 0x004fea000383ffff */
[----:B------:R-:W-:Y:S05]  /*93a0*/  BRA `(.L_x_148) ;  /* 0xffffff9800bc7947 */ /* 0x000fea000383ffff */
.L_x_49:
[----:B------:R-:W-:-:S07]  /*93b0*/  MOV R0, UR5 ;  /* 0x0000000500007c02 */ /* 0x000fce0008000f00 */
.L_x_149:
[----:B-1----:R1:W2:Y:S02]  /*93c0*/  SYNCS.PHASECHK.TRANS64.TRYWAIT P0, [R0+URZ], R3 ;  /* 0x00000003000075a7 */ /* 0x0022a400080011ff */
[----:B--2---:R-:W-:Y:S05]  /*93d0*/  @!P0 NANOSLEEP.SYNCS 0x989680 ;  /* 0x009896800000895d */ /* 0x004fea0003900000 */
[----:B------:R-:W2:Y:S02]  /*93e0*/  @!P0 SYNCS.PHASECHK.TRANS64 P0, [R0+URZ], R3 ;  /* 0x00000003000085a7 */ /* 0x000ea400080010ff */
[----:B--2---:R-:W-:Y:S05]  /*93f0*/  @!P0 BRA `(.L_x_149) ;  /* 0xfffffffc00f08947 */ /* 0x004fea000383ffff */
[----:B------:R-:W-:Y:S05]  /*9400*/  BRA `(.L_x_150) ;  /* 0xffffff9800c87947 */ /* 0x000fea000383ffff */
.L_x_50:
[----:B------:R-:W-:-:S07]  /*9410*/  MOV R0, UR5 ;  /* 0x0000000500007c02 */ /* 0x000fce0008000f00 */
.L_x_151:
[----:B-1----:R1:W2:Y:S02]  /*9420*/  SYNCS.PHASECHK.TRANS64.TRYWAIT P0, [R0+URZ], R3 ;  /* 0x00000003000075a7 */ /* 0x0022a400080011ff */
[----:B--2---:R-:W-:Y:S05]  /*9430*/  @!P0 NANOSLEEP.SYNCS 0x989680 ;  /* 0x009896800000895d */ /* 0x004fea0003900000 */
[----:B------:R-:W2:Y:S02]  /*9440*/  @!P0 SYNCS.PHASECHK.TRANS64 P0, [R0+URZ], R3 ;  /* 0x00000003000085a7 */ /* 0x000ea400080010ff */
[----:B--2---:R-:W-:Y:S05]  /*9450*/  @!P0 BRA `(.L_x_151) ;  /* 0xfffffffc00f08947 */ /* 0x004fea000383ffff */
[----:B------:R-:W-:Y:S05]  /*9460*/  BRA `(.L_x_152) ;  /* 0xffffff9800d47947 */ /* 0x000fea000383ffff */
.L_x_51:
[----:B------:R-:W-:-:S07]  /*9470*/  MOV R0, UR5 ;  /* 0x0000000500007c02 */ /* 0x000fce0008000f00 */
.L_x_153:
[----:B-1----:R1:W2:Y:S02]  /*9480*/  SYNCS.PHASECHK.TRANS64.TRYWAIT P0, [R0+URZ], R3 ;  /* 0x00000003000075a7 */ /* 0x0022a400080011ff */
[----:B--2---:R-:W-:Y:S05]  /*9490*/  @!P0 NANOSLEEP.SYNCS 0x989680 ;  /* 0x009896800000895d */ /* 0x004fea0003900000 */
[----:B------:R-:W2:Y:S02]  /*94a0*/  @!P0 SYNCS.PHASECHK.TRANS64 P0, [R0+URZ], R3 ;  /* 0x00000003000085a7 */ /* 0x000ea400080010ff */
[----:B--2---:R-:W-:Y:S05]  /*94b0*/  @!P0 BRA `(.L_x_153) ;  /* 0xfffffffc00f08947 */ /* 0x004fea000383ffff */
[----:B------:R-:W-:Y:S05]  /*94c0*/  BRA `(.L_x_154) ;  /* 0xffffff9800e07947 */ /* 0x000fea000383ffff */
.L_x_52:
[----:B------:R-:W-:-:S07]  /*94d0*/  MOV R0, UR5 ;  /* 0x0000000500007c02 */ /* 0x000fce0008000f00 */
.L_x_155:
[----:B-1----:R1:W2:Y:S02]  /*94e0*/  SYNCS.PHASECHK.TRANS64.TRYWAIT P0, [R0+URZ], R3 ;  /* 0x00000003000075a7 */ /* 0x0022a400080011ff */
[----:B--2---:R-:W-:Y:S05]  /*94f0*/  @!P0 NANOSLEEP.SYNCS 0x989680 ;  /* 0x009896800000895d */ /* 0x004fea0003900000 */
[----:B------:R-:W2:Y:S02]  /*9500*/  @!P0 SYNCS.PHASECHK.TRANS64 P0, [R0+URZ], R3 ;  /* 0x00000003000085a7 */ /* 0x000ea400080010ff */
[----:B--2---:R-:W-:Y:S05]  /*9510*/  @!P0 BRA `(.L_x_155) ;  /* 0xfffffffc00f08947 */ /* 0x004fea000383ffff */
[----:B------:R-:W-:Y:S05]  /*9520*/  BRA `(.L_x_156) ;  /* 0xffffff9800ec7947 */ /* 0x000fea000383ffff */
.L_x_53:
[----:B------:R-:W-:-:S07]  /*9530*/  MOV R0, UR5 ;  /* 0x0000000500007c02 */ /* 0x000fce0008000f00 */
.L_x_157:
[----:B-1----:R1:W2:Y:S02]  /*9540*/  SYNCS.PHASECHK.TRANS64.TRYWAIT P0, [R0+URZ], R3 ;  /* 0x00000003000075a7 */ /* 0x0022a400080011ff */
[----:B--2---:R-:W-:Y:S05]  /*9550*/  @!P0 NANOSLEEP.SYNCS 0x989680 ;  /* 0x009896800000895d */ /* 0x004fea0003900000 */
[----:B------:R-:W2:Y:S02]  /*9560*/  @!P0 SYNCS.PHASECHK.TRANS64 P0, [R0+URZ], R3 ;  /* 0x00000003000085a7 */ /* 0x000ea400080010ff */
[----:B--2---:R-:W-:Y:S05]  /*9570*/  @!P0 BRA `(.L_x_157) ;  /* 0xfffffffc00f08947 */ /* 0x004fea000383ffff */
[----:B------:R-:W-:Y:S05]  /*9580*/  BRA `(.L_x_158) ;  /* 0xffffff9800f87947 */ /* 0x000fea000383ffff */
.L_x_54:
[----:B------:R-:W-:-:S07]  /*9590*/  MOV R0, UR5 ;  /* 0x0000000500007c02 */ /* 0x000fce0008000f00 */
.L_x_159:
[----:B-1----:R1:W2:Y:S02]  /*95a0*/  SYNCS.PHASECHK.TRANS64.TRYWAIT P0, [R0+URZ], R3 ;  /* 0x00000003000075a7 */ /* 0x0022a400080011ff */
[----:B--2---:R-:W-:Y:S05]  /*95b0*/  @!P0 NANOSLEEP.SYNCS 0x989680 ;  /* 0x009896800000895d */ /* 0x004fea0003900000 */
[----:B------:R-:W2:Y:S02]  /*95c0*/  @!P0 SYNCS.PHASECHK.TRANS64 P0, [R0+URZ], R3 ;  /* 0x00000003000085a7 */ /* 0x000ea400080010ff */
[----:B--2---:R-:W-:Y:S05]  /*95d0*/  @!P0 BRA `(.L_x_159) ;  /* 0xfffffffc00f08947 */ /* 0x004fea000383ffff */
[----:B------:R-:W-:Y:S05]  /*95e0*/  BRA `(.L_x_160) ;  /* 0xffffff9c00047947 */ /* 0x000fea000383ffff */
.L_x_55:
[----:B------:R-:W-:-:S07]  /*95f0*/  MOV R0, UR5 ;  /* 0x0000000500007c02 */ /* 0x000fce0008000f00 */
.L_x_161:
[----:B-1----:R1:W2:Y:S02]  /*9600*/  SYNCS.PHASECHK.TRANS64.TRYWAIT P0, [R0+URZ], R3 ;  /* 0x00000003000075a7 */ /* 0x0022a400080011ff */
[----:B--2---:R-:W-:Y:S05]  /*9610*/  @!P0 NANOSLEEP.SYNCS 0x989680 ;  /* 0x009896800000895d */ /* 0x004fea0003900000 */
[----:B------:R-:W2:Y:S02]  /*9620*/  @!P0 SYNCS.PHASECHK.TRANS64 P0, [R0+URZ], R3 ;  /* 0x00000003000085a7 */ /* 0x000ea400080010ff */
[----:B--2---:R-:W-:Y:S05]  /*9630*/  @!P0 BRA `(.L_x_161) ;  /* 0xfffffffc00f08947 */ /* 0x004fea000383ffff */
[----:B------:R-:W-:Y:S05]  /*9640*/  BRA `(.L_x_162) ;  /* 0xffffff9c00107947 */ /* 0x000fea000383ffff */
.L_x_58:
[----:B-1----:R1:W2:Y:S02]  /*9650*/  SYNCS.PHASECHK.TRANS64.TRYWAIT P0, [R0+URZ+0x110], R5 ;  /* 0x00011005000075a7 */ /* 0x0022a400080011ff */
[----:B--2---:R-:W-:Y:S05]  /*9660*/  @!P0 NANOSLEEP.SYNCS 0x989680 ;  /* 0x009896800000895d */ /* 0x004fea0003900000 */
[----:B------:R-:W2:Y:S02]  /*9670*/  @!P0 SYNCS.PHASECHK.TRANS64 P0, [R0+URZ+0x110], R5 ;  /* 0x00011005000085a7 */ /* 0x000ea400080010ff */
[----:B--2---:R-:W-:Y:S05]  /*9680*/  @!P0 BRA `(.L_x_58) ;  /* 0xfffffffc00f08947 */ /* 0x004fea000383ffff */
[----:B------:R-:W-:Y:S05]  /*9690*/  BRA `(.L_x_163) ;  /* 0xffffff9c00747947 */ /* 0x000fea000383ffff */
.L_x_59:
[----:B------:R-:W-:-:S07]  /*96a0*/  MOV R0, UR4 ;  /* 0x0000000400007c02 */ /* 0x000fce0008000f00 */
.L_x_164:
[----:B-1----:R1:W2:Y:S02]  /*96b0*/  SYNCS.PHASECHK.TRANS64.TRYWAIT P0, [R0+URZ+0xe0], R7 ;  /* 0x0000e007000075a7 */ /* 0x0022a400080011ff */
[----:B--2---:R-:W-:Y:S05]  /*96c0*/  @!P0 NANOSLEEP.SYNCS 0x989680 ;  /* 0x009896800000895d */ /* 0x004fea0003900000 */
[----:B------:R-:W2:Y:S02]  /*96d0*/  @!P0 SYNCS.PHASECHK.TRANS64 P0, [R0+URZ+0xe0], R7 ;  /* 0x0000e007000085a7 */ /* 0x000ea400080010ff */
[----:B--2---:R-:W-:Y:S05]  /*96e0*/  @!P0 BRA `(.L_x_164) ;  /* 0xfffffffc00f08947 */ /* 0x004fea000383ffff */
[----:B------:R-:W-:Y:S05]  /*96f0*/  BRA `(.L_x_165) ;  /* 0xffffff9c00847947 */ /* 0x000fea000383ffff */
.L_x_60:
[----:B-1----:R1:W2:Y:S02]  /*9700*/  SYNCS.PHASECHK.TRANS64.TRYWAIT P1, [R0+URZ+0xd0], R5 ;  /* 0x0000d005000075a7 */ /* 0x0022a400080211ff */
[----:B--2---:R-:W-:Y:S05]  /*9710*/  @!P1 NANOSLEEP.SYNCS 0x989680 ;  /* 0x009896800000995d */ /* 0x004fea0003900000 */
[----:B------:R-:W2:Y:S02]  /*9720*/  @!P1 SYNCS.PHASECHK.TRANS64 P1, [R0+URZ+0xd0], R5 ;  /* 0x0000d005000095a7 */ /* 0x000ea400080210ff */
[----:B--2---:R-:W-:Y:S05]  /*9730*/  @!P1 BRA `(.L_x_60) ;  /* 0xfffffffc00f09947 */ /* 0x004fea000383ffff */
[----:B------:R-:W-:Y:S05]  /*9740*/  BRA `(.L_x_166) ;  /* 0xffffff9c00b47947 */ /* 0x000fea000383ffff */
.L_x_63:
[----:B------:R-:W-:-:S07]  /*9750*/  MOV R0, UR4 ;  /* 0x0000000400007c02 */ /* 0x000fce0008000f00 */
.L_x_167:
[----:B-1----:R1:W2:Y:S02]  /*9760*/  SYNCS.PHASECHK.TRANS64.TRYWAIT P0, [R0+URZ+0xe0], R3 ;  /* 0x0000e003000075a7 */ /* 0x0022a400080011ff */
[----:B--2---:R-:W-:Y:S05]  /*9770*/  @!P0 NANOSLEEP.SYNCS 0x989680 ;  /* 0x009896800000895d */ /* 0x004fea0003900000 */
[----:B------:R-:W2:Y:S02]  /*9780*/  @!P0 SYNCS.PHASECHK.TRANS64 P0, [R0+URZ+0xe0], R3 ;  /* 0x0000e003000085a7 */ /* 0x000ea400080010ff */
[----:B--2---:R-:W-:Y:S05]  /*9790*/  @!P0 BRA `(.L_x_167) ;  /* 0xfffffffc00f08947 */ /* 0x004fea000383ffff */
[----:B------:R-:W-:Y:S05]  /*97a0*/  BRA `(.L_x_62) ;  /* 0xffffffa000087947 */ /* 0x000fea000383ffff */
.L_x_72:
[----:B-1----:R-:W-:-:S04]  /*97b0*/  MOV R5, UR5 ;  /* 0x0000000500057c02 */ /* 0x002fc80008000f00 */
[----:B------:R1:W2:Y:S03]  /*97c0*/  SYNCS.PHASECHK.TRANS64.TRYWAIT P0, [R5+URZ+0x8], R6 ;  /* 0x00000806050075a7 */ /* 0x0002a600080011ff */
[----:B--2---:R-:W-:Y:S05]  /*97d0*/  @!P0 NANOSLEEP.SYNCS 0x989680 ;  /* 0x009896800000895d */ /* 0x004fea0003900000 */
[----:B------:R-:W2:Y:S02]  /*97e0*/  @!P0 SYNCS.PHASECHK.TRANS64 P0, [R5+URZ+0x8], R6 ;  /* 0x00000806050085a7 */ /* 0x000ea400080010ff */
[----:B--2---:R-:W-:Y:S05]  /*97f0*/  @!P0 BRA `(.L_x_72) ;  /* 0xfffffffc00ec8947 */ /* 0x004fea000383ffff */
[----:B------:R-:W-:Y:S05]  /*9800*/  BRA `(.L_x_71) ;  /* 0xffffffa000c07947 */ /* 0x000fea000383ffff */
.L_x_74:
[----:B------:R-:W-:Y:S01]  /*9810*/  BSSY B0, `(.L_x_168) ;  /* 0x0000006000007945 */ /* 0x000fe20003800000 */
[----:B------:R-:W-:-:S07]  /*9820*/  MOV R15, 0xffffffff ;  /* 0xffffffff000f7802 */ /* 0x000fce0000000f00 */
[----:B-1---5:R-:W-:Y:S05]  /*9830*/  WARPSYNC.COLLECTIVE R15, `(.L_x_169) ;  /* 0x000000000f0c7348 */ /* 0x022fea0003c00000 */
[----:B------:R-:W-:Y:S02]  /*9840*/  ELECT P6, UR79, PT ;  /* 0x00000000004f782f */ /* 0x000fe400038c0000 */
[----:B------:R-:W-:Y:S01]  /*9850*/  MOV R14, UR79 ;  /* 0x0000004f000e7c02 */ /* 0x000fe20008000f00 */
[----:B-1---5:R-:W-:Y:S10]  /*9860*/  ENDCOLLECTIVE ;  /* 0x000000000000791b */ /* 0x022ff40003800000 */
.L_x_169:
[----:B------:R-:W-:Y:S05]  /*9870*/  BSYNC B0 ;  /* 0x0000000000007941 */ /* 0x000fea0003800000 */
.L_x_168:
[----:B------:R-:W-:Y:S01]  /*9880*/  PLOP3.LUT P0, PT, P6, PT, PT, 0x80, 0x8 ;  /* 0x000000000008781c */ /* 0x000fe2000370f070 */
[----:B------:R-:W-:-:S12]  /*9890*/  BRA `(.L_x_170) ;  /* 0xffffffa000ec7947 */ /* 0x000fd8000383ffff */
.L_x_76:
[----:B-1----:R-:W-:-:S04]  /*98a0*/  MOV R3, UR5 ;  /* 0x0000000500037c02 */ /* 0x002fc80008000f00 */
[----:B------:R1:W2:Y:S03]  /*98b0*/  SYNCS.PHASECHK.TRANS64.TRYWAIT P0, [R3+URZ+0x8], R4 ;  /* 0x00000804030075a7 */ /* 0x0002a600080011ff */
[----:B--2---:R-:W-:Y:S05]  /*98c0*/  @!P0 NANOSLEEP.SYNCS 0x989680 ;  /* 0x009896800000895d */ /* 0x004fea0003900000 */
[----:B------:R-:W2:Y:S02]  /*98d0*/  @!P0 SYNCS.PHASECHK.TRANS64 P0, [R3+URZ+0x8], R4 ;  /* 0x00000804030085a7 */ /* 0x000ea400080010ff */
[----:B--2---:R-:W-:Y:S05]  /*98e0*/  @!P0 BRA `(.L_x_76) ;  /* 0xfffffffc00ec8947 */ /* 0x004fea000383ffff */
[----:B------:R-:W-:Y:S05]  /*98f0*/  BRA `(.L_x_75) ;  /* 0xffffffa000f07947 */ /* 0x000fea000383ffff */
.L_x_77:
[----:B-1----:R1:W2:Y:S02]  /*9900*/  SYNCS.PHASECHK.TRANS64.TRYWAIT P0, [R2+URZ+0xd0], R5 ;  /* 0x0000d005020075a7 */ /* 0x0022a400080011ff */
[----:B--2---:R-:W-:Y:S05]  /*9910*/  @!P0 NANOSLEEP.SYNCS 0x989680 ;  /* 0x009896800000895d */ /* 0x004fea0003900000 */
[----:B------:R-:W2:Y:S02]  /*9920*/  @!P0 SYNCS.PHASECHK.TRANS64 P0, [R2+URZ+0xd0], R5 ;  /* 0x0000d005020085a7 */ /* 0x000ea400080010ff */
[----:B--2---:R-:W-:Y:S05]  /*9930*/  @!P0 BRA `(.L_x_77) ;  /* 0xfffffffc00f08947 */ /* 0x004fea000383ffff */
[----:B------:R-:W-:Y:S05]  /*9940*/  BRA `(.L_x_171) ;  /* 0xffffffa800307947 */ /* 0x000fea000383ffff */
.L_x_81:
[----:B------:R-:W-:-:S07]  /*9950*/  MOV R0, UR57 ;  /* 0x0000003900007c02 */ /* 0x000fce0008000f00 */
.L_x_172:
[----:B-1----:R1:W2:Y:S02]  /*9960*/  SYNCS.PHASECHK.TRANS64.TRYWAIT P0, [R0+URZ+0x100], R5 ;  /* 0x00010005000075a7 */ /* 0x0022a400080011ff */
[----:B--2---:R-:W-:Y:S05]  /*9970*/  @!P0 NANOSLEEP.SYNCS 0x989680 ;  /* 0x009896800000895d */ /* 0x004fea0003900000 */
[----:B------:R-:W2:Y:S02]  /*9980*/  @!P0 SYNCS.PHASECHK.TRANS64 P0, [R0+URZ+0x100], R5 ;  /* 0x00010005000085a7 */ /* 0x000ea400080010ff */
[----:B--2---:R-:W-:Y:S05]  /*9990*/  @!P0 BRA `(.L_x_172) ;  /* 0xfffffffc00f08947 */ /* 0x004fea000383ffff */
[----:B------:R-:W-:Y:S05]  /*99a0*/  BRA `(.L_x_173) ;  /* 0xffffffac00c87947 */ /* 0x000fea000383ffff */
.L_x_84:
[----:B------:R-:W-:Y:S07]  /*99b0*/  MOV R0, UR7 ;  /* 0x0000000700007c02 */ /* 0x000fee0008000f00 */
.L_x_174:
[----:B-1----:R1:W2:Y:S02]  /*99c0*/  SYNCS.PHASECHK.TRANS64.TRYWAIT P0, [R0+URZ], R5 ;  /* 0x00000005000075a7 */ /* 0x0022a400080011ff */
[----:B--2---:R-:W-:Y:S05]  /*99d0*/  @!P0 NANOSLEEP.SYNCS 0x989680 ;  /* 0x009896800000895d */ /* 0x004fea0003900000 */
[----:B------:R-:W2:Y:S02]  /*99e0*/  @!P0 SYNCS.PHASECHK.TRANS64 P0, [R0+URZ], R5 ;  /* 0x00000005000085a7 */ /* 0x000ea400080010ff */
[----:B--2---:R-:W-:Y:S05]  /*99f0*/  @!P0 BRA `(.L_x_174) ;  /* 0xfffffffc00f08947 */ /* 0x004fea000383ffff */
[----:B------:R-:W-:Y:S05]  /*9a00*/  BRA `(.L_x_83) ;  /* 0xffffffb000287947 */ /* 0x000fea000383ffff */
.L_x_88:
[----:B-1----:R-:W-:-:S07]  /*9a10*/  MOV R0, UR4 ;  /* 0x0000000400007c02 */ /* 0x002fce0008000f00 */
.L_x_175:
[----:B-1----:R1:W2:Y:S02]  /*9a20*/  SYNCS.PHASECHK.TRANS64.TRYWAIT P0, [R0+URZ], R3 ;  /* 0x00000003000075a7 */ /* 0x0022a400080011ff */
[----:B--2---:R-:W-:Y:S05]  /*9a30*/  @!P0 NANOSLEEP.SYNCS 0x989680 ;  /* 0x009896800000895d */ /* 0x004fea0003900000 */
[----:B------:R-:W2:Y:S02]  /*9a40*/  @!P0 SYNCS.PHASECHK.TRANS64 P0, [R0+URZ], R3 ;  /* 0x00000003000085a7 */ /* 0x000ea400080010ff */
[----:B--2---:R-:W-:Y:S05]  /*9a50*/  @!P0 BRA `(.L_x_175) ;  /* 0xfffffffc00f08947 */ /* 0x004fea000383ffff */
[----:B------:R-:W-:Y:S05]  /*9a60*/  BRA `(.L_x_176) ;  /* 0xffffffb400407947 */ /* 0x000fea000383ffff */
.L_x_91:
[----:B------:R-:W-:-:S07]  /*9a70*/  MOV R0, UR31 ;  /* 0x0000001f00007c02 */ /* 0x000fce0008000f00 */
.L_x_177:
[----:B-1----:R1:W2:Y:S02]  /*9a80*/  SYNCS.PHASECHK.TRANS64.TRYWAIT P1, [R0+URZ+0x130], R3 ;  /* 0x00013003000075a7 */ /* 0x0022a400080211ff */
[----:B--2---:R-:W-:Y:S05]  /*9a90*/  @!P1 NANOSLEEP.SYNCS 0x989680 ;  /* 0x009896800000995d */ /* 0x004fea0003900000 */
[----:B------:R-:W2:Y:S02]  /*9aa0*/  @!P1 SYNCS.PHASECHK.TRANS64 P1, [R0+URZ+0x130], R3 ;  /* 0x00013003000095a7 */ /* 0x000ea400080210ff */
[----:B--2---:R-:W-:Y:S05]  /*9ab0*/  @!P1 BRA `(.L_x_177) ;  /* 0xfffffffc00f09947 */ /* 0x004fea000383ffff */
[----:B------:R-:W-:Y:S05]  /*9ac0*/  BRA `(.L_x_178) ;  /* 0xffffffb4008c7947 */ /* 0x000fea000383ffff */
.L_x_96:
[----:B--2---:R2:W4:Y:S02]  /*9ad0*/  SYNCS.PHASECHK.TRANS64.TRYWAIT P0, [R12+URZ+0xd0], R9 ;  /* 0x0000d0090c0075a7 */ /* 0x00452400080011ff */
[----:B----4-:R-:W-:Y:S05]  /*9ae0*/  @!P0 NANOSLEEP.SYNCS 0x989680 ;  /* 0x009896800000895d */ /* 0x010fea0003900000 */
[----:B------:R-:W4:Y:S02]  /*9af0*/  @!P0 SYNCS.PHASECHK.TRANS64 P0, [R12+URZ+0xd0], R9 ;  /* 0x0000d0090c0085a7 */ /* 0x000f2400080010ff */
[----:B----4-:R-:W-:Y:S05]  /*9b00*/  @!P0 BRA `(.L_x_96) ;  /* 0xfffffffc00f08947 */ /* 0x010fea000383ffff */
[----:B------:R-:W-:Y:S05]  /*9b10*/  BRA `(.L_x_179) ;  /* 0xffffffb800a87947 */ /* 0x000fea000383ffff */
.L_x_99:
[----:B------:R-:W-:Y:S07]  /*9b20*/  MOV R0, UR24 ;  /* 0x0000001800007c02 */ /* 0x000fee0008000f00 */
.L_x_180:
[----:B--2---:R2:W3:Y:S02]  /*9b30*/  SYNCS.PHASECHK.TRANS64.TRYWAIT P2, [R0+URZ+0xc8], R9 ;  /* 0x0000c809000075a7 */ /* 0x0044e400080411ff */
[----:B---3--:R-:W-:Y:S05]  /*9b40*/  @!P2 NANOSLEEP.SYNCS 0x989680 ;  /* 0x009896800000a95d */ /* 0x008fea0003900000 */
[----:B------:R-:W3:Y:S02]  /*9b50*/  @!P2 SYNCS.PHASECHK.TRANS64 P2, [R0+URZ+0xc8], R9 ;  /* 0x0000c8090000a5a7 */ /* 0x000ee400080410ff */
[----:B---3--:R-:W-:Y:S05]  /*9b60*/  @!P2 BRA `(.L_x_180) ;  /* 0xfffffffc00f0a947 */ /* 0x008fea000383ffff */
[----:B------:R-:W-:Y:S05]  /*9b70*/  BRA `(.L_x_98) ;  /* 0xffffffc0000c7947 */ /* 0x000fea000383ffff */
.L_x_102:
[----:B------:R-:W-:Y:S07]  /*9b80*/  MOV R0, UR4 ;  /* 0x0000000400007c02 */ /* 0x000fee0008000f00 */
.L_x_181:
[----:B--2---:R2:W3:Y:S02]  /*9b90*/  SYNCS.PHASECHK.TRANS64.TRYWAIT P0, [R0+URZ+0xa8], R9 ;  /* 0x0000a809000075a7 */ /* 0x0044e400080011ff */
[----:B---3--:R-:W-:Y:S05]  /*9ba0*/  @!P0 NANOSLEEP.SYNCS 0x989680 ;  /* 0x009896800000895d */ /* 0x008fea0003900000 */
[----:B------:R-:W3:Y:S02]  /*9bb0*/  @!P0 SYNCS.PHASECHK.TRANS64 P0, [R0+URZ+0xa8], R9 ;  /* 0x0000a809000085a7 */ /* 0x000ee400080010ff */
[----:B---3--:R-:W-:Y:S05]  /*9bc0*/  @!P0 BRA `(.L_x_181) ;  /* 0xfffffffc00f08947 */ /* 0x008fea000383ffff */
[----:B------:R-:W-:Y:S05]  /*9bd0*/  BRA `(.L_x_182) ;  /* 0xffffffc0006c7947 */ /* 0x000fea000383ffff */
.L_x_103:
[----:B------:R-:W-:Y:S07]  /*9be0*/  MOV R9, UR5 ;  /* 0x0000000500097c02 */ /* 0x000fee0008000f00 */
.L_x_183:
[----:B--2---:R2:W3:Y:S02]  /*9bf0*/  SYNCS.PHASECHK.TRANS64.TRYWAIT P0, [R9+URZ+0xa8], R0 ;  /* 0x0000a800090075a7 */ /* 0x0044e400080011ff */
[----:B---3--:R-:W-:Y:S05]  /*9c00*/  @!P0 NANOSLEEP.SYNCS 0x989680 ;  /* 0x009896800000895d */ /* 0x008fea0003900000 */
[----:B------:R-:W3:Y:S02]  /*9c10*/  @!P0 SYNCS.PHASECHK.TRANS64 P0, [R9+URZ+0xa8], R0 ;  /* 0x0000a800090085a7 */ /* 0x000ee400080010ff */
[----:B---3--:R-:W-:Y:S05]  /*9c20*/  @!P0 BRA `(.L_x_183) ;  /* 0xfffffffc00f08947 */ /* 0x008fea000383ffff */
[----:B------:R-:W-:Y:S05]  /*9c30*/  BRA `(.L_x_184) ;  /* 0xffffffc000cc7947 */ /* 0x000fea000383ffff */
.L_x_105:
[----:B------:R-:W-:-:S07]  /*9c40*/  MOV R0, UR4 ;  /* 0x0000000400007c02 */ /* 0x000fce0008000f00 */
.L_x_185:
[----:B--2---:R2:W3:Y:S02]  /*9c50*/  SYNCS.PHASECHK.TRANS64.TRYWAIT P0, [R0+URZ], R3 ;  /* 0x00000003000075a7 */ /* 0x0044e400080011ff */
[----:B---3--:R-:W-:Y:S05]  /*9c60*/  @!P0 NANOSLEEP.SYNCS 0x989680 ;  /* 0x009896800000895d */ /* 0x008fea0003900000 */
[----:B------:R-:W3:Y:S02]  /*9c70*/  @!P0 SYNCS.PHASECHK.TRANS64 P0, [R0+URZ], R3 ;  /* 0x00000003000085a7 */ /* 0x000ee400080010ff */
[----:B---3--:R-:W-:Y:S05]  /*9c80*/  @!P0 BRA `(.L_x_185) ;  /* 0xfffffffc00f08947 */ /* 0x008fea000383ffff */
[----:B------:R-:W-:Y:S05]  /*9c90*/  BRA `(.L_x_186) ;  /* 0xffffffc400607947 */ /* 0x000fea000383ffff */
.L_x_106:
[----:B------:R-:W-:-:S07]  /*9ca0*/  MOV R0, UR5 ;  /* 0x0000000500007c02 */ /* 0x000fce0008000f00 */
.L_x_187:
[----:B--2---:R2:W3:Y:S02]  /*9cb0*/  SYNCS.PHASECHK.TRANS64.TRYWAIT P0, [R0+URZ], R3 ;  /* 0x00000003000075a7 */ /* 0x0044e400080011ff */
[----:B---3--:R-:W-:Y:S05]  /*9cc0*/  @!P0 NANOSLEEP.SYNCS 0x989680 ;  /* 0x009896800000895d */ /* 0x008fea0003900000 */
[----:B------:R-:W3:Y:S02]  /*9cd0*/  @!P0 SYNCS.PHASECHK.TRANS64 P0, [R0+URZ], R3 ;  /* 0x00000003000085a7 */ /* 0x000ee400080010ff */
[----:B---3--:R-:W-:Y:S05]  /*9ce0*/  @!P0 BRA `(.L_x_187) ;  /* 0xfffffffc00f08947 */ /* 0x008fea000383ffff */
[----:B------:R-:W-:Y:S05]  /*9cf0*/  BRA `(.L_x_188) ;  /* 0xffffffc4006c7947 */ /* 0x000fea000383ffff */
.L_x_108:
[----:B-1----:R1:W2:Y:S02]  /*9d00*/  SYNCS.PHASECHK.TRANS64.TRYWAIT P0, [R3+URZ+0xd0], R0 ;  /* 0x0000d000030075a7 */ /* 0x0022a400080011ff */
[----:B--2---:R-:W-:Y:S05]  /*9d10*/  @!P0 NANOSLEEP.SYNCS 0x989680 ;  /* 0x009896800000895d */ /* 0x004fea0003900000 */
[----:B------:R-:W2:Y:S02]  /*9d20*/  @!P0 SYNCS.PHASECHK.TRANS64 P0, [R3+URZ+0xd0], R0 ;  /* 0x0000d000030085a7 */ /* 0x000ea400080010ff */
[----:B--2---:R-:W-:Y:S05]  /*9d30*/  @!P0 BRA `(.L_x_108) ;  /* 0xfffffffc00f08947 */ /* 0x004fea000383ffff */
[----:B------:R-:W-:Y:S05]  /*9d40*/  BRA `(.L_x_189) ;  /* 0xffffffc800547947 */ /* 0x000fea000383ffff */
.L_x_118:
[----:B-1----:R1:W2:Y:S02]  /*9d50*/  SYNCS.PHASECHK.TRANS64.TRYWAIT P1, [R0+URZ+0x90], R3 ;  /* 0x00009003000075a7 */ /* 0x0022a400080211ff */
[----:B--2---:R-:W-:Y:S05]  /*9d60*/  @!P1 NANOSLEEP.SYNCS 0x989680 ;  /* 0x009896800000995d */ /* 0x004fea0003900000 */
[----:B------:R-:W2:Y:S02]  /*9d70*/  @!P1 SYNCS.PHASECHK.TRANS64 P1, [R0+URZ+0x90], R3 ;  /* 0x00009003000095a7 */ /* 0x000ea400080210ff */
[----:B--2---:R-:W-:Y:S05]  /*9d80*/  @!P1 BRA `(.L_x_118) ;  /* 0xfffffffc00f09947 */ /* 0x004fea000383ffff */
[----:B------:R-:W-:Y:S05]  /*9d90*/  BRA `(.L_x_117) ;  /* 0xffffffd400ec7947 */ /* 0x000fea000383ffff */
.L_x_120:
[----:B-1----:R1:W4:Y:S02]  /*9da0*/  SYNCS.PHASECHK.TRANS64.TRYWAIT P0, [R89+URZ+0xf0], R2 ;  /* 0x0000f002590075a7 */ /* 0x00232400080011ff */
[----:B----4-:R-:W-:Y:S05]  /*9db0*/  @!P0 NANOSLEEP.SYNCS 0x989680 ;  /* 0x009896800000895d */ /* 0x010fea0003900000 */
[----:B------:R-:W4:Y:S02]  /*9dc0*/  @!P0 SYNCS.PHASECHK.TRANS64 P0, [R89+URZ+0xf0], R2 ;  /* 0x0000f002590085a7 */ /* 0x000f2400080010ff */
[----:B----4-:R-:W-:Y:S05]  /*9dd0*/  @!P0 BRA `(.L_x_120) ;  /* 0xfffffffc00f08947 */ /* 0x010fea000383ffff */
[----:B------:R-:W-:Y:S05]  /*9de0*/  BRA `(.L_x_119) ;  /* 0xffffffd800247947 */ /* 0x000fea000383ffff */
.L_x_131:
[----:B---3--:R3:W4:Y:S02]  /*9df0*/  SYNCS.PHASECHK.TRANS64.TRYWAIT P0, [R3+URZ+0x90], R4 ;  /* 0x00009004030075a7 */ /* 0x00872400080011ff */
[----:B----4-:R-:W-:Y:S05]  /*9e00*/  @!P0 NANOSLEEP.SYNCS 0x989680 ;  /* 0x009896800000895d */ /* 0x010fea0003900000 */
[----:B------:R-:W4:Y:S02]  /*9e10*/  @!P0 SYNCS.PHASECHK.TRANS64 P0, [R3+URZ+0x90], R4 ;  /* 0x00009004030085a7 */ /* 0x000f2400080010ff */
[----:B----4-:R-:W-:Y:S05]  /*9e20*/  @!P0 BRA `(.L_x_131) ;  /* 0xfffffffc00f08947 */ /* 0x010fea000383ffff */
[----:B------:R-:W-:Y:S05]  /*9e30*/  BRA `(.L_x_130) ;  /* 0xffffffe400147947 */ /* 0x000fea000383ffff */
        .weak           $__internal_0_$__cuda_sm10x_tcgen05_guardrail_trap_col_being_dealloced_not_returned_by_alloc
        .type           $__internal_0_$__cuda_sm10x_tcgen05_guardrail_trap_col_being_dealloced_not_returned_by_alloc,@function
        .size           $__internal_0_$__cuda_sm10x_tcgen05_guardrail_trap_col_being_dealloced_not_returned_by_alloc,($__internal_1_$__cuda_sm10x_tcgen05_guardrail_trap_phase_invalid_during_alloc - $__internal_0_$__cuda_sm10x_tcgen05_guardrail_trap_col_being_dealloced_not_returned_by_alloc)
$__internal_0_$__cuda_sm10x_tcgen05_guardrail_trap_col_being_dealloced_not_returned_by_alloc:
[----:B------:R-:W-:Y:S05]  /*9e40*/  BPT.TRAP 0x1 ;  /* 0x000000040000795c */ /* 0x000fea0000300000 */
[----:B------:R-:W-:-:S04]  /*9e50*/  HFMA2 R3, -RZ, RZ, 0, 0 ;  /* 0x00000000ff037431 */ /* 0x000fc800000001ff */
[----:B------:R-:W-:Y:S05]  /*9e60*/  RET.REL.NODEC R2 `(_ZN7cutlass13device_kernelINS_4gemm6kernel13GemmUniversalIN4cute5tupleIJiiiiEEENS1_10collective13CollectiveMmaINS1_46MainloopSm100TmaUmmaWarpSpecializedBlockScaledILi9ELi2ELi2ENS5_IJNS4_1CILi2EEESB_NSA_ILi1EEEEEEEENS5_IJNSA_ILi256EEENSA_ILi64EEENSA_ILi128EEEEEENS5_IJNS_12float_e4m3_tENS_13float_ue8m0_tEEEENS5_IJNS5_IJlSC_lEEENS4_6LayoutINS5_IJNS5_IJNS5_IJNSA_ILi32EEENSA_ILi4EEEEEEiEEESR_NS5_IJSC_iEEEEEENS5_IJNS5_IJNS5_IJNSA_ILi16EEESP_EEEiEEENS5_IJNS5_IJNSA_ILi0EEESC_EEENSA_ILi512EEEEEENS5_IJSX_iEEEEEEEEEEESL_S14_NS4_8TiledMMAINS4_8MMA_AtomIJNS4_27SM100_MMA_MXF8F6F4_2x1SM_SSISJ_SJ_fSK_Li256ELi64ELNS4_4UMMA5MajorE0ELS19_0ELNS18_7ScaleInE0ELS1A_0EEEEEENSN_INS5_IJSC_SC_SC_EEENS5_IJSX_SX_SX_EEEEENS5_IJNS4_10UnderscoreES1G_S1G_EEEEENS5_IJNS4_28SM100_TMA_2SM_LOAD_MULTICASTES1J_EEENS5_IJNS4_14ComposedLayoutINS4_7SwizzleILi3ELi4ELi3EEENS4_18smem_ptr_flag_bitsILi8EEENSN_INS5_IJNSA_ILi8EEESH_EEENS5_IJSH_SC_EEEEEEENSN_INS5_IJNS5_IJNS5_IJSQ_SC_EEENS5_IJSO_SC_EEEEEESC_NS5_IJSP_SC_EEEEEENS5_IJNS5_IJNS5_IJSV_SZ_EEESY_EEESX_NS5_IJSC_SZ_EEEEEEEEEEEvNS4_8identityENS5_IJNS4_18SM100_TMA_2SM_LOADES1J_EEES25_vS26_EENS_8epilogue10collective18CollectiveEpilogueINS2A_23Sm100TmaWarpSpecializedILi3ELi2ELi32ELb1ELb0EEEJNS5_IJSH_SG_SH_EEENS5_IJNSN_ISH_SC_EENSN_ISO_SC_EEEEENS_10bfloat16_tESM_S2J_SM_NS2A_6fusion15FusionCallbacksIS2E_NS2K_17LinearCombinationIS2J_fS2J_fLNS_15FloatRoundStyleE2EEES2F_S2I_JEEENS4_5SM1004TMEM4LOAD26SM100_TMEM_LOAD_32dp32b32xENS4_13SM90_TMA_LOADENS1L_INS1M_ILi2ELi4ELi3EEENS1O_ILi16EEENSN_INS5_IJS1Q_SO_EEES1W_EEEENS4_39AutoVectorizingCopyWithAssumedAlignmentILi128EEENS4_14SM90_TMA_STOREES2Z_S31_S31_EEEvvEEEEvNT_6ParamsE) ;  /* 0xffffff6002647950 */ /* 0x000fea0003c3ffff */
        .weak           $__internal_1_$__cuda_sm10x_tcgen05_guardrail_trap_phase_invalid_during_alloc
        .type           $__internal_1_$__cuda_sm10x_tcgen05_guardrail_trap_phase_invalid_during_alloc,@function
        .size           $__internal_1_$__cuda_sm10x_tcgen05_guardrail_trap_phase_invalid_during_alloc,($__internal_2_$__cuda_sm10x_tcgen05_guardrail_trap_unallocated_columns_being_dealloced - $__internal_1_$__cuda_sm10x_tcgen05_guardrail_trap_phase_invalid_during_alloc)
$__internal_1_$__cuda_sm10x_tcgen05_guardrail_trap_phase_invalid_during_alloc:
[----:B------:R-:W-:Y:S05]  /*9e70*/  BPT.TRAP 0x1 ;  /* 0x000000040000795c */ /* 0x000fea0000300000 */
[----:B------:R-:W-:-:S04]  /*9e80*/  MOV R5, 0x0 ;  /* 0x0000000000057802 */ /* 0x000fc80000000f00 */
[----:B------:R-:W-:Y:S05]  /*9e90*/  RET.REL.NODEC R4 `(_ZN7cutlass13device_kernelINS_4gemm6kernel13GemmUniversalIN4cute5tupleIJiiiiEEENS1_10collective13CollectiveMmaINS1_46MainloopSm100TmaUmmaWarpSpecializedBlockScaledILi9ELi2ELi2ENS5_IJNS4_1CILi2EEESB_NSA_ILi1EEEEEEEENS5_IJNSA_ILi256EEENSA_ILi64EEENSA_ILi128EEEEEENS5_IJNS_12float_e4m3_tENS_13float_ue8m0_tEEEENS5_IJNS5_IJlSC_lEEENS4_6LayoutINS5_IJNS5_IJNS5_IJNSA_ILi32EEENSA_ILi4EEEEEEiEEESR_NS5_IJSC_iEEEEEENS5_IJNS5_IJNS5_IJNSA_ILi16EEESP_EEEiEEENS5_IJNS5_IJNSA_ILi0EEESC_EEENSA_ILi512EEEEEENS5_IJSX_iEEEEEEEEEEESL_S14_NS4_8TiledMMAINS4_8MMA_AtomIJNS4_27SM100_MMA_MXF8F6F4_2x1SM_SSISJ_SJ_fSK_Li256ELi64ELNS4_4UMMA5MajorE0ELS19_0ELNS18_7ScaleInE0ELS1A_0EEEEEENSN_INS5_IJSC_SC_SC_EEENS5_IJSX_SX_SX_EEEEENS5_IJNS4_10UnderscoreES1G_S1G_EEEEENS5_IJNS4_28SM100_TMA_2SM_LOAD_MULTICASTES1J_EEENS5_IJNS4_14ComposedLayoutINS4_7SwizzleILi3ELi4ELi3EEENS4_18smem_ptr_flag_bitsILi8EEENSN_INS5_IJNSA_ILi8EEESH_EEENS5_IJSH_SC_EEEEEEENSN_INS5_IJNS5_IJNS5_IJSQ_SC_EEENS5_IJSO_SC_EEEEEESC_NS5_IJSP_SC_EEEEEENS5_IJNS5_IJNS5_IJSV_SZ_EEESY_EEESX_NS5_IJSC_SZ_EEEEEEEEEEEvNS4_8identityENS5_IJNS4_18SM100_TMA_2SM_LOADES1J_EEES25_vS26_EENS_8epilogue10collective18CollectiveEpilogueINS2A_23Sm100TmaWarpSpecializedILi3ELi2ELi32ELb1ELb0EEEJNS5_IJSH_SG_SH_EEENS5_IJNSN_ISH_SC_EENSN_ISO_SC_EEEEENS_10bfloat16_tESM_S2J_SM_NS2A_6fusion15FusionCallbacksIS2E_NS2K_17LinearCombinationIS2J_fS2J_fLNS_15FloatRoundStyleE2EEES2F_S2I_JEEENS4_5SM1004TMEM4LOAD26SM100_TMEM_LOAD_32dp32b32xENS4_13SM90_TMA_LOADENS1L_INS1M_ILi2ELi4ELi3EEENS1O_ILi16EEENSN_INS5_IJS1Q_SO_EEES1W_EEEENS4_39AutoVectorizingCopyWithAssumedAlignmentILi128EEENS4_14SM90_TMA_STOREES2Z_S31_S31_EEEvvEEEEvNT_6ParamsE) ;  /* 0xffffff6004587950 */ /* 0x000fea0003c3ffff */
        .weak           $__internal_2_$__cuda_sm10x_tcgen05_guardrail_trap_unallocated_columns_being_dealloced
        .type           $__internal_2_$__cuda_sm10x_tcgen05_guardrail_trap_unallocated_columns_being_dealloced,@function
        .size           $__internal_2_$__cuda_sm10x_tcgen05_guardrail_trap_unallocated_columns_being_dealloced,(.L_x_191 - $__internal_2_$__cuda_sm10x_tcgen05_guardrail_trap_unallocated_columns_being_dealloced)
$__internal_2_$__cuda_sm10x_tcgen05_guardrail_trap_unallocated_columns_being_dealloced:
[----:B------:R-:W-:Y:S05]  /*9ea0*/  BPT.TRAP 0x1 ;  /* 0x000000040000795c */ /* 0x000fea0000300000 */
[----:B------:R-:W-:-:S04]  /*9eb0*/  HFMA2 R3, -RZ, RZ, 0, 0 ;  /* 0x00000000ff037431 */ /* 0x000fc800000001ff */
[----:B------:R-:W-:Y:S05]  /*9ec0*/  RET.REL.NODEC R2 `(_ZN7cutlass13device_kernelINS_4gemm6kernel13GemmUniversalIN4cute5tupleIJiiiiEEENS1_10collective13CollectiveMmaINS1_46MainloopSm100TmaUmmaWarpSpecializedBlockScaledILi9ELi2ELi2ENS5_IJNS4_1CILi2EEESB_NSA_ILi1EEEEEEEENS5_IJNSA_ILi256EEENSA_ILi64EEENSA_ILi128EEEEEENS5_IJNS_12float_e4m3_tENS_13float_ue8m0_tEEEENS5_IJNS5_IJlSC_lEEENS4_6LayoutINS5_IJNS5_IJNS5_IJNSA_ILi32EEENSA_ILi4EEEEEEiEEESR_NS5_IJSC_iEEEEEENS5_IJNS5_IJNS5_IJNSA_ILi16EEESP_EEEiEEENS5_IJNS5_IJNSA_ILi0EEESC_EEENSA_ILi512EEEEEENS5_IJSX_iEEEEEEEEEEESL_S14_NS4_8TiledMMAINS4_8MMA_AtomIJNS4_27SM100_MMA_MXF8F6F4_2x1SM_SSISJ_SJ_fSK_Li256ELi64ELNS4_4UMMA5MajorE0ELS19_0ELNS18_7ScaleInE0ELS1A_0EEEEEENSN_INS5_IJSC_SC_SC_EEENS5_IJSX_SX_SX_EEEEENS5_IJNS4_10UnderscoreES1G_S1G_EEEEENS5_IJNS4_28SM100_TMA_2SM_LOAD_MULTICASTES1J_EEENS5_IJNS4_14ComposedLayoutINS4_7SwizzleILi3ELi4ELi3EEENS4_18smem_ptr_flag_bitsILi8EEENSN_INS5_IJNSA_ILi8EEESH_EEENS5_IJSH_SC_EEEEEEENSN_INS5_IJNS5_IJNS5_IJSQ_SC_EEENS5_IJSO_SC_EEEEEESC_NS5_IJSP_SC_EEEEEENS5_IJNS5_IJNS5_IJSV_SZ_EEESY_EEESX_NS5_IJSC_SZ_EEEEEEEEEEEvNS4_8identityENS5_IJNS4_18SM100_TMA_2SM_LOADES1J_EEES25_vS26_EENS_8epilogue10collective18CollectiveEpilogueINS2A_23Sm100TmaWarpSpecializedILi3ELi2ELi32ELb1ELb0EEEJNS5_IJSH_SG_SH_EEENS5_IJNSN_ISH_SC_EENSN_ISO_SC_EEEEENS_10bfloat16_tESM_S2J_SM_NS2A_6fusion15FusionCallbacksIS2E_NS2K_17LinearCombinationIS2J_fS2J_fLNS_15FloatRoundStyleE2EEES2F_S2I_JEEENS4_5SM1004TMEM4LOAD26SM100_TMEM_LOAD_32dp32b32xENS4_13SM90_TMA_LOADENS1L_INS1M_ILi2ELi4ELi3EEENS1O_ILi16EEENSN_INS5_IJS1Q_SO_EEES1W_EEEENS4_39AutoVectorizingCopyWithAssumedAlignmentILi128EEENS4_14SM90_TMA_STOREES2Z_S31_S31_EEEvvEEEEvNT_6ParamsE) ;  /* 0xffffff60024c7950 */ /* 0x000fea0003c3ffff */
.L_x_190:
[----:B------:R-:W-:-:S00]  /*9ed0*/  BRA `(.L_x_190) ;  /* 0xfffffffc00fc7947 */ /* 0x000fc0000383ffff */
[----:B------:R-:W-:-:S00]  /*9ee0*/  NOP ;  /* 0x0000000000007918 */ /* 0x000fc00000000000 */
        /* <DEDUP_REMOVED lines=9> */
.L_x_191:


//--------------------- .nv.global.init           --------------------------
	.section	.nv.global.init,"aw",@progbits
.nv.global.init:
	.type		$str$27,@object
	.size		$str$27,($str$28 - $str$27)
$str$27:
        /*0000*/ 	.byte	0x28, 0x61, 0x64, 0x64, 0x72, 0x65, 0x73, 0x73, 0x20, 0x26, 0x20, 0x6d, 0x61, 0x73, 0x6b, 0x29
        /*0010*/ 	.byte	0x20, 0x3d, 0x3d, 0x20, 0x30, 0x00
	.type		$str$28,@object
	.size		$str$28,($str$26 - $str$28)
$str$28:
        /*0016*/ 	.byte	0x2f, 0x74, 0x6d, 0x70, 0x2f, 0x63, 0x75, 0x74, 0x6c, 0x61, 0x73, 0x73, 0x5f, 0x73, 0x77, 0x65
        /*0026*/ 	.byte	0x65, 0x70, 0x5f, 0x73, 0x72, 0x63, 0x2f, 0x69, 0x6e, 0x63, 0x6c, 0x75, 0x64, 0x65, 0x2f, 0x63
        /*0036*/ 	.byte	0x75, 0x74, 0x65, 0x2f, 0x70, 0x6f, 0x69, 0x6e, 0x74, 0x65, 0x72, 0x5f, 0x66, 0x6c, 0x61, 0x67
        /*0046*/ 	.byte	0x67, 0x65, 0x64, 0x2e, 0x68, 0x70, 0x70, 0x00
	.type		$str$26,@object
	.size		$str$26,($str$25 - $str$26)
$str$26:
        /*004e*/ 	.byte	0x2f, 0x74, 0x6d, 0x70, 0x2f, 0x63, 0x75, 0x74, 0x6c, 0x61, 0x73, 0x73, 0x5f, 0x73, 0x77, 0x65
        /*005e*/ 	.byte	0x65, 0x70, 0x5f, 0x73, 0x72, 0x63, 0x2f, 0x69, 0x6e, 0x63, 0x6c, 0x75, 0x64, 0x65, 0x2f, 0x63
        /*006e*/ 	.byte	0x75, 0x74, 0x65, 0x2f, 0x61, 0x74, 0x6f, 0x6d, 0x2f, 0x63, 0x6f, 0x70, 0x79, 0x5f, 0x74, 0x72
        /*007e*/ 	.byte	0x61, 0x69, 0x74, 0x73, 0x5f, 0x73, 0x6d, 0x31, 0x30, 0x30, 0x2e, 0x68, 0x70, 0x70, 0x00
	.type		$str$25,@object
	.size		$str$25,(__unnamed_1 - $str$25)
$str$25:
        /*008d*/ 	.byte	0x28, 0x28, 0x75, 0x69, 0x6e, 0x74, 0x33, 0x32, 0x5f, 0x74, 0x28, 0x74, 0x68, 0x72, 0x65, 0x61
        /*009d*/ 	.byte	0x64, 0x49, 0x64, 0x78, 0x2e, 0x78, 0x29, 0x20, 0x2f, 0x20, 0x33, 0x32, 0x29, 0x20, 0x25, 0x20
        /*00ad*/ 	.byte	0x34, 0x29, 0x20, 0x3d, 0x3d, 0x20, 0x28, 0x28, 0x28, 0x74, 0x6d, 0x65, 0x6d, 0x5f, 0x61, 0x64
        /*00bd*/ 	.byte	0x64, 0x72, 0x20, 0x3e, 0x3e, 0x20, 0x31, 0x36, 0x29, 0x20, 0x2f, 0x20, 0x33, 0x32, 0x29, 0x20
        /*00cd*/ 	.byte	0x25, 0x20, 0x34, 0x29, 0x00
	.type		__unnamed_1,@object
	.size		__unnamed_1,(__unnamed_2 - __unnamed_1)
__unnamed_1:
        /*00d2*/ 	.byte	0x61, 0x75, 0x74, 0x6f, 0x20, 0x63, 0x75, 0x74, 0x65, 0x3a, 0x3a, 0x61, 0x73, 0x5f, 0x70, 0x6f
        /* <DEDUP_REMOVED lines=24> */
        /*0262*/ 	.byte	0x34, 0x30, 0x39, 0x36, 0x3e, 0x3e, 0x3e, 0x3e, 0x5d, 0x00
	.type		__unnamed_2,@object
	.size		__unnamed_2,(.L_2 - __unnamed_2)
__unnamed_2:
        /* <DEDUP_REMOVED lines=42> */
        /*050c*/ 	.byte	0x3e, 0x3e, 0x5d, 0x00
.L_2:


//--------------------- .nv.shared._ZN7cutlass13device_kernelINS_4gemm6kernel13GemmUniversalIN4cute5tupleIJiiiiEEENS1_10collective13CollectiveMmaINS1_46MainloopSm100TmaUmmaWarpSpecializedBlockScaledILi9ELi2ELi2ENS5_IJNS4_1CILi2EEESB_NSA_ILi1EEEEEEEENS5_IJNSA_ILi256EEENSA_ILi64EEENSA_ILi128EEEEEENS5_IJNS_12float_e4m3_tENS_13float_ue8m0_tEEEENS5_IJNS5_IJlSC_lEEENS4_6LayoutINS5_IJNS5_IJNS5_IJNSA_ILi32EEENSA_ILi4EEEEEEiEEESR_NS5_IJSC_iEEEEEENS5_IJNS5_IJNS5_IJNSA_ILi16EEESP_EEEiEEENS5_IJNS5_IJNSA_ILi0EEESC_EEENSA_ILi512EEEEEENS5_IJSX_iEEEEEEEEEEESL_S14_NS4_8TiledMMAINS4_8MMA_AtomIJNS4_27SM100_MMA_MXF8F6F4_2x1SM_SSISJ_SJ_fSK_Li256ELi64ELNS4_4UMMA5MajorE0ELS19_0ELNS18_7ScaleInE0ELS1A_0EEEEEENSN_INS5_IJSC_SC_SC_EEENS5_IJSX_SX_SX_EEEEENS5_IJNS4_10UnderscoreES1G_S1G_EEEEENS5_IJNS4_28SM100_TMA_2SM_LOAD_MULTICASTES1J_EEENS5_IJNS4_14ComposedLayoutINS4_7SwizzleILi3ELi4ELi3EEENS4_18smem_ptr_flag_bitsILi8EEENSN_INS5_IJNSA_ILi8EEESH_EEENS5_IJSH_SC_EEEEEEENSN_INS5_IJNS5_IJNS5_IJSQ_SC_EEENS5_IJSO_SC_EEEEEESC_NS5_IJSP_SC_EEEEEENS5_IJNS5_IJNS5_IJSV_SZ_EEESY_EEESX_NS5_IJSC_SZ_EEEEEEEEEEEvNS4_8identityENS5_IJNS4_18SM100_TMA_2SM_LOADES1J_EEES25_vS26_EENS_8epilogue10collective18CollectiveEpilogueINS2A_23Sm100TmaWarpSpecializedILi3ELi2ELi32ELb1ELb0EEEJNS5_IJSH_SG_SH_EEENS5_IJNSN_ISH_SC_EENSN_ISO_SC_EEEEENS_10bfloat16_tESM_S2J_SM_NS2A_6fusion15FusionCallbacksIS2E_NS2K_17LinearCombinationIS2J_fS2J_fLNS_15FloatRoundStyleE2EEES2F_S2I_JEEENS4_5SM1004TMEM4LOAD26SM100_TMEM_LOAD_32dp32b32xENS4_13SM90_TMA_LOADENS1L_INS1M_ILi2ELi4ELi3EEENS1O_ILi16EEENSN_INS5_IJS1Q_SO_EEES1W_EEEENS4_39AutoVectorizingCopyWithAssumedAlignmentILi128EEENS4_14SM90_TMA_STOREES2Z_S31_S31_EEEvvEEEEvNT_6ParamsE --------------------------
	.section	.nv.shared._ZN7cutlass13device_kernelINS_4gemm6kernel13GemmUniversalIN4cute5tupleIJiiiiEEENS1_10collective13CollectiveMmaINS1_46MainloopSm100TmaUmmaWarpSpecializedBlockScaledILi9ELi2ELi2ENS5_IJNS4_1CILi2EEESB_NSA_ILi1EEEEEEEENS5_IJNSA_ILi256EEENSA_ILi64EEENSA_ILi128EEEEEENS5_IJNS_12float_e4m3_tENS_13float_ue8m0_tEEEENS5_IJNS5_IJlSC_lEEENS4_6LayoutINS5_IJNS5_IJNS5_IJNSA_ILi32EEENSA_ILi4EEEEEEiEEESR_NS5_IJSC_iEEEEEENS5_IJNS5_IJNS5_IJNSA_ILi16EEESP_EEEiEEENS5_IJNS5_IJNSA_ILi0EEESC_EEENSA_ILi512EEEEEENS5_IJSX_iEEEEEEEEEEESL_S14_NS4_8TiledMMAINS4_8MMA_AtomIJNS4_27SM100_MMA_MXF8F6F4_2x1SM_SSISJ_SJ_fSK_Li256ELi64ELNS4_4UMMA5MajorE0ELS19_0ELNS18_7ScaleInE0ELS1A_0EEEEEENSN_INS5_IJSC_SC_SC_EEENS5_IJSX_SX_SX_EEEEENS5_IJNS4_10UnderscoreES1G_S1G_EEEEENS5_IJNS4_28SM100_TMA_2SM_LOAD_MULTICASTES1J_EEENS5_IJNS4_14ComposedLayoutINS4_7SwizzleILi3ELi4ELi3EEENS4_18smem_ptr_flag_bitsILi8EEENSN_INS5_IJNSA_ILi8EEESH_EEENS5_IJSH_SC_EEEEEEENSN_INS5_IJNS5_IJNS5_IJSQ_SC_EEENS5_IJSO_SC_EEEEEESC_NS5_IJSP_SC_EEEEEENS5_IJNS5_IJNS5_IJSV_SZ_EEESY_EEESX_NS5_IJSC_SZ_EEEEEEEEEEEvNS4_8identityENS5_IJNS4_18SM100_TMA_2SM_LOADES1J_EEES25_vS26_EENS_8epilogue10collective18CollectiveEpilogueINS2A_23Sm100TmaWarpSpecializedILi3ELi2ELi32ELb1ELb0EEEJNS5_IJSH_SG_SH_EEENS5_IJNSN_ISH_SC_EENSN_ISO_SC_EEEEENS_10bfloat16_tESM_S2J_SM_NS2A_6fusion15FusionCallbacksIS2E_NS2K_17LinearCombinationIS2J_fS2J_fLNS_15FloatRoundStyleE2EEES2F_S2I_JEEENS4_5SM1004TMEM4LOAD26SM100_TMEM_LOAD_32dp32b32xENS4_13SM90_TMA_LOADENS1L_INS1M_ILi2ELi4ELi3EEENS1O_ILi16EEENSN_INS5_IJS1Q_SO_EEES1W_EEEENS4_39AutoVectorizingCopyWithAssumedAlignmentILi128EEENS4_14SM90_TMA_STOREES2Z_S31_S31_EEEvvEEEEvNT_6ParamsE,"aw",@nobits
	.sectionflags	@""
	.align	16
	.zero		1024


//--------------------- .nv.shared.reserved.0     --------------------------
	.section	.nv.shared.reserved.0,"aw",@nobits
	.weak		__nv_reservedSMEM_offset_0_alias
	.size		__nv_reservedSMEM_offset_0_alias, 0, 64
	.other		__nv_reservedSMEM_offset_0_alias,@"STO_CUDA_RESERVED_SHARED STV_DEFAULT"
__nv_reservedSMEM_offset_0_alias:
	.zero		0
.nv.shared.reserved.0:
	.zero		64
	.weak		__nv_reservedSMEM_tcgen05_partition
	.type		__nv_reservedSMEM_tcgen05_partition,@object
	.size		__nv_reservedSMEM_tcgen05_partition,(.L_0 - __nv_reservedSMEM_tcgen05_partition)
__nv_reservedSMEM_tcgen05_partition:
	.zero		32
.L_0:


//--------------------- .nv.global                --------------------------
	.section	.nv.global,"aw",@nobits
.nv.global:
	.type		_ZN40_INTERNAL_bfcf38d5_4_k_cu_9bce3e0b_321544cute1_E,@object
	.size		_ZN40_INTERNAL_bfcf38d5_4_k_cu_9bce3e0b_321544cute1_E,(_ZN40_INTERNAL_bfcf38d5_4_k_cu_9bce3e0b_321544cuda3std3__45__cpo6cbeginE - _ZN40_INTERNAL_bfcf38d5_4_k_cu_9bce3e0b_321544cute1_E)
_ZN40_INTERNAL_bfcf38d5_4_k_cu_9bce3e0b_321544cute1_E:
	.zero		1
	.type		_ZN40_INTERNAL_bfcf38d5_4_k_cu_9bce3e0b_321544cuda3std3__45__cpo6cbeginE,@object
	.size		_ZN40_INTERNAL_bfcf38d5_4_k_cu_9bce3e0b_321544cuda3std3__45__cpo6cbeginE,(_ZN40_INTERNAL_bfcf38d5_4_k_cu_9bce3e0b_321544cuda3std3__48in_placeE - _ZN40_INTERNAL_bfcf38d5_4_k_cu_9bce3e0b_321544cuda3std3__45__cpo6cbeginE)
_ZN40_INTERNAL_bfcf38d5_4_k_cu_9bce3e0b_321544cuda3std3__45__cpo6cbeginE:
	.zero		1
	.type		_ZN40_INTERNAL_bfcf38d5_4_k_cu_9bce3e0b_321544cuda3std3__48in_placeE,@object
	.size		_ZN40_INTERNAL_bfcf38d5_4_k_cu_9bce3e0b_321544cuda3std3__48in_placeE,(_ZN40_INTERNAL_bfcf38d5_4_k_cu_9bce3e0b_321544cuda3std6ranges3__45__cpo9iter_moveE - _ZN40_INTERNAL_bfcf38d5_4_k_cu_9bce3e0b_321544cuda3std3__48in_placeE)
_ZN40_INTERNAL_bfcf38d5_4_k_cu_9bce3e0b_321544cuda3std3__48in_placeE:
	.zero		1
	.type		_ZN40_INTERNAL_bfcf38d5_4_k_cu_9bce3e0b_321544cuda3std6ranges3__45__cpo9iter_moveE,@object
	.size		_ZN40_INTERNAL_bfcf38d5_4_k_cu_9bce3e0b_321544cuda3std6ranges3__45__cpo9iter_moveE,(_ZN40_INTERNAL_bfcf38d5_4_k_cu_9bce3e0b_321544cuda3std3__45__cpo5beginE - _ZN40_INTERNAL_bfcf38d5_4_k_cu_9bce3e0b_321544cuda3std6ranges3__45__cpo9iter_moveE)
_ZN40_INTERNAL_bfcf38d5_4_k_cu_9bce3e0b_321544cuda3std6ranges3__45__cpo9iter_moveE:
	.zero		1
	.type		_ZN40_INTERNAL_bfcf38d5_4_k_cu_9bce3e0b_321544cuda3std3__45__cpo5beginE,@object
	.size		_ZN40_INTERNAL_bfcf38d5_4_k_cu_9bce3e0b_321544cuda3std3__45__cpo5beginE,(_ZN40_INTERNAL_bfcf38d5_4_k_cu_9bce3e0b_321544cuda3std3__442_GLOBAL__N__bfcf38d5_4_k_cu_9bce3e0b_321546ignoreE - _ZN40_INTERNAL_bfcf38d5_4_k_cu_9bce3e0b_321544cuda3std3__45__cpo5beginE)
_ZN40_INTERNAL_bfcf38d5_4_k_cu_9bce3e0b_321544cuda3std3__45__cpo5beginE:
	.zero		1
	.type		_ZN40_INTERNAL_bfcf38d5_4_k_cu_9bce3e0b_321544cuda3std3__442_GLOBAL__N__bfcf38d5_4_k_cu_9bce3e0b_321546ignoreE,@object
	.size		_ZN40_INTERNAL_bfcf38d5_4_k_cu_9bce3e0b_321544cuda3std3__442_GLOBAL__N__bfcf38d5_4_k_cu_9bce3e0b_321546ignoreE,(_ZN40_INTERNAL_bfcf38d5_4_k_cu_9bce3e0b_321544cute7productE - _ZN40_INTERNAL_bfcf38d5_4_k_cu_9bce3e0b_321544cuda3std3__442_GLOBAL__N__bfcf38d5_4_k_cu_9bce3e0b_321546ignoreE)
_ZN40_INTERNAL_bfcf38d5_4_k_cu_9bce3e0b_321544cuda3std3__442_GLOBAL__N__bfcf38d5_4_k_cu_9bce3e0b_321546ignoreE:
	.zero		1
	.type		_ZN40_INTERNAL_bfcf38d5_4_k_cu_9bce3e0b_321544cute7productE,@object
	.size		_ZN40_INTERNAL_bfcf38d5_4_k_cu_9bce3e0b_321544cute7productE,(_ZN40_INTERNAL_bfcf38d5_4_k_cu_9bce3e0b_321544cuda3std3__45__cpo3endE - _ZN40_INTERNAL_bfcf38d5_4_k_cu_9bce3e0b_321544cute7productE)
_ZN40_INTERNAL_bfcf38d5_4_k_cu_9bce3e0b_321544cute7productE:
	.zero		1
	.type		_ZN40_INTERNAL_bfcf38d5_4_k_cu_9bce3e0b_321544cuda3std3__45__cpo3endE,@object
	.size		_ZN40_INTERNAL_bfcf38d5_4_k_cu_9bce3e0b_321544cuda3std3__45__cpo3endE,(_ZN40_INTERNAL_bfcf38d5_4_k_cu_9bce3e0b_321544cuda3std3__419piecewise_constructE - _ZN40_INTERNAL_bfcf38d5_4_k_cu_9bce3e0b_321544cuda3std3__45__cpo3endE)
_ZN40_INTERNAL_bfcf38d5_4_k_cu_9bce3e0b_321544cuda3std3__45__cpo3endE:
	.zero		1
	.type		_ZN40_INTERNAL_bfcf38d5_4_k_cu_9bce3e0b_321544cuda3std3__419piecewise_constructE,@object
	.size		_ZN40_INTERNAL_bfcf38d5_4_k_cu_9bce3e0b_321544cuda3std3__419piecewise_constructE,(_ZN40_INTERNAL_bfcf38d5_4_k_cu_9bce3e0b_321544cuda3std3__45__cpo4cendE - _ZN40_INTERNAL_bfcf38d5_4_k_cu_9bce3e0b_321544cuda3std3__419piecewise_constructE)
_ZN40_INTERNAL_bfcf38d5_4_k_cu_9bce3e0b_321544cuda3std3__419piecewise_constructE:
	.zero		1
	.type		_ZN40_INTERNAL_bfcf38d5_4_k_cu_9bce3e0b_321544cuda3std3__45__cpo4cendE,@object
	.size		_ZN40_INTERNAL_bfcf38d5_4_k_cu_9bce3e0b_321544cuda3std3__45__cpo4cendE,(_ZN40_INTERNAL_bfcf38d5_4_k_cu_9bce3e0b_321544cuda3std6ranges3__45__cpo4swapE - _ZN40_INTERNAL_bfcf38d5_4_k_cu_9bce3e0b_321544cuda3std3__45__cpo4cendE)
_ZN40_INTERNAL_bfcf38d5_4_k_cu_9bce3e0b_321544cuda3std3__45__cpo4cendE:
	.zero		1
	.type		_ZN40_INTERNAL_bfcf38d5_4_k_cu_9bce3e0b_321544cuda3std6ranges3__45__cpo4swapE,@object
	.size		_ZN40_INTERNAL_bfcf38d5_4_k_cu_9bce3e0b_321544cuda3std6ranges3__45__cpo4swapE,(.L_10 - _ZN40_INTERNAL_bfcf38d5_4_k_cu_9bce3e0b_321544cuda3std6ranges3__45__cpo4swapE)
_ZN40_INTERNAL_bfcf38d5_4_k_cu_9bce3e0b_321544cuda3std6ranges3__45__cpo4swapE:
	.zero		1
.L_10:


//--------------------- .nv.constant0._ZN7cutlass13device_kernelINS_4gemm6kernel13GemmUniversalIN4cute5tupleIJiiiiEEENS1_10collective13CollectiveMmaINS1_46MainloopSm100TmaUmmaWarpSpecializedBlockScaledILi9ELi2ELi2ENS5_IJNS4_1CILi2EEESB_NSA_ILi1EEEEEEEENS5_IJNSA_ILi256EEENSA_ILi64EEENSA_ILi128EEEEEENS5_IJNS_12float_e4m3_tENS_13float_ue8m0_tEEEENS5_IJNS5_IJlSC_lEEENS4_6LayoutINS5_IJNS5_IJNS5_IJNSA_ILi32EEENSA_ILi4EEEEEEiEEESR_NS5_IJSC_iEEEEEENS5_IJNS5_IJNS5_IJNSA_ILi16EEESP_EEEiEEENS5_IJNS5_IJNSA_ILi0EEESC_EEENSA_ILi512EEEEEENS5_IJSX_iEEEEEEEEEEESL_S14_NS4_8TiledMMAINS4_8MMA_AtomIJNS4_27SM100_MMA_MXF8F6F4_2x1SM_SSISJ_SJ_fSK_Li256ELi64ELNS4_4UMMA5MajorE0ELS19_0ELNS18_7ScaleInE0ELS1A_0EEEEEENSN_INS5_IJSC_SC_SC_EEENS5_IJSX_SX_SX_EEEEENS5_IJNS4_10UnderscoreES1G_S1G_EEEEENS5_IJNS4_28SM100_TMA_2SM_LOAD_MULTICASTES1J_EEENS5_IJNS4_14ComposedLayoutINS4_7SwizzleILi3ELi4ELi3EEENS4_18smem_ptr_flag_bitsILi8EEENSN_INS5_IJNSA_ILi8EEESH_EEENS5_IJSH_SC_EEEEEEENSN_INS5_IJNS5_IJNS5_IJSQ_SC_EEENS5_IJSO_SC_EEEEEESC_NS5_IJSP_SC_EEEEEENS5_IJNS5_IJNS5_IJSV_SZ_EEESY_EEESX_NS5_IJSC_SZ_EEEEEEEEEEEvNS4_8identityENS5_IJNS4_18SM100_TMA_2SM_LOADES1J_EEES25_vS26_EENS_8epilogue10collective18CollectiveEpilogueINS2A_23Sm100TmaWarpSpecializedILi3ELi2ELi32ELb1ELb0EEEJNS5_IJSH_SG_SH_EEENS5_IJNSN_ISH_SC_EENSN_ISO_SC_EEEEENS_10bfloat16_tESM_S2J_SM_NS2A_6fusion15FusionCallbacksIS2E_NS2K_17LinearCombinationIS2J_fS2J_fLNS_15FloatRoundStyleE2EEES2F_S2I_JEEENS4_5SM1004TMEM4LOAD26SM100_TMEM_LOAD_32dp32b32xENS4_13SM90_TMA_LOADENS1L_INS1M_ILi2ELi4ELi3EEENS1O_ILi16EEENSN_INS5_IJS1Q_SO_EEES1W_EEEENS4_39AutoVectorizingCopyWithAssumedAlignmentILi128EEENS4_14SM90_TMA_STOREES2Z_S31_S31_EEEvvEEEEvNT_6ParamsE --------------------------
	.section	.nv.constant0._ZN7cutlass13device_kernelINS_4gemm6kernel13GemmUniversalIN4cute5tupleIJiiiiEEENS1_10collective13CollectiveMmaINS1_46MainloopSm100TmaUmmaWarpSpecializedBlockScaledILi9ELi2ELi2ENS5_IJNS4_1CILi2EEESB_NSA_ILi1EEEEEEEENS5_IJNSA_ILi256EEENSA_ILi64EEENSA_ILi128EEEEEENS5_IJNS_12float_e4m3_tENS_13float_ue8m0_tEEEENS5_IJNS5_IJlSC_lEEENS4_6LayoutINS5_IJNS5_IJNS5_IJNSA_ILi32EEENSA_ILi4EEEEEEiEEESR_NS5_IJSC_iEEEEEENS5_IJNS5_IJNS5_IJNSA_ILi16EEESP_EEEiEEENS5_IJNS5_IJNSA_ILi0EEESC_EEENSA_ILi512EEEEEENS5_IJSX_iEEEEEEEEEEESL_S14_NS4_8TiledMMAINS4_8MMA_AtomIJNS4_27SM100_MMA_MXF8F6F4_2x1SM_SSISJ_SJ_fSK_Li256ELi64ELNS4_4UMMA5MajorE0ELS19_0ELNS18_7ScaleInE0ELS1A_0EEEEEENSN_INS5_IJSC_SC_SC_EEENS5_IJSX_SX_SX_EEEEENS5_IJNS4_10UnderscoreES1G_S1G_EEEEENS5_IJNS4_28SM100_TMA_2SM_LOAD_MULTICASTES1J_EEENS5_IJNS4_14ComposedLayoutINS4_7SwizzleILi3ELi4ELi3EEENS4_18smem_ptr_flag_bitsILi8EEENSN_INS5_IJNSA_ILi8EEESH_EEENS5_IJSH_SC_EEEEEEENSN_INS5_IJNS5_IJNS5_IJSQ_SC_EEENS5_IJSO_SC_EEEEEESC_NS5_IJSP_SC_EEEEEENS5_IJNS5_IJNS5_IJSV_SZ_EEESY_EEESX_NS5_IJSC_SZ_EEEEEEEEEEEvNS4_8identityENS5_IJNS4_18SM100_TMA_2SM_LOADES1J_EEES25_vS26_EENS_8epilogue10collective18CollectiveEpilogueINS2A_23Sm100TmaWarpSpecializedILi3ELi2ELi32ELb1ELb0EEEJNS5_IJSH_SG_SH_EEENS5_IJNSN_ISH_SC_EENSN_ISO_SC_EEEEENS_10bfloat16_tESM_S2J_SM_NS2A_6fusion15FusionCallbacksIS2E_NS2K_17LinearCombinationIS2J_fS2J_fLNS_15FloatRoundStyleE2EEES2F_S2I_JEEENS4_5SM1004TMEM4LOAD26SM100_TMEM_LOAD_32dp32b32xENS4_13SM90_TMA_LOADENS1L_INS1M_ILi2ELi4ELi3EEENS1O_ILi16EEENSN_INS5_IJS1Q_SO_EEES1W_EEEENS4_39AutoVectorizingCopyWithAssumedAlignmentILi128EEENS4_14SM90_TMA_STOREES2Z_S31_S31_EEEvvEEEEvNT_6ParamsE,"a",@progbits
	.sectionflags	@""
	.align	4
.nv.constant0._ZN7cutlass13device_kernelINS_4gemm6kernel13GemmUniversalIN4cute5tupleIJiiiiEEENS1_10collective13CollectiveMmaINS1_46MainloopSm100TmaUmmaWarpSpecializedBlockScaledILi9ELi2ELi2ENS5_IJNS4_1CILi2EEESB_NSA_ILi1EEEEEEEENS5_IJNSA_ILi256EEENSA_ILi64EEENSA_ILi128EEEEEENS5_IJNS_12float_e4m3_tENS_13float_ue8m0_tEEEENS5_IJNS5_IJlSC_lEEENS4_6LayoutINS5_IJNS5_IJNS5_IJNSA_ILi32EEENSA_ILi4EEEEEEiEEESR_NS5_IJSC_iEEEEEENS5_IJNS5_IJNS5_IJNSA_ILi16EEESP_EEEiEEENS5_IJNS5_IJNSA_ILi0EEESC_EEENSA_ILi512EEEEEENS5_IJSX_iEEEEEEEEEEESL_S14_NS4_8TiledMMAINS4_8MMA_AtomIJNS4_27SM100_MMA_MXF8F6F4_2x1SM_SSISJ_SJ_fSK_Li256ELi64ELNS4_4UMMA5MajorE0ELS19_0ELNS18_7ScaleInE0ELS1A_0EEEEEENSN_INS5_IJSC_SC_SC_EEENS5_IJSX_SX_SX_EEEEENS5_IJNS4_10UnderscoreES1G_S1G_EEEEENS5_IJNS4_28SM100_TMA_2SM_LOAD_MULTICASTES1J_EEENS5_IJNS4_14ComposedLayoutINS4_7SwizzleILi3ELi4ELi3EEENS4_18smem_ptr_flag_bitsILi8EEENSN_INS5_IJNSA_ILi8EEESH_EEENS5_IJSH_SC_EEEEEEENSN_INS5_IJNS5_IJNS5_IJSQ_SC_EEENS5_IJSO_SC_EEEEEESC_NS5_IJSP_SC_EEEEEENS5_IJNS5_IJNS5_IJSV_SZ_EEESY_EEESX_NS5_IJSC_SZ_EEEEEEEEEEEvNS4_8identityENS5_IJNS4_18SM100_TMA_2SM_LOADES1J_EEES25_vS26_EENS_8epilogue10collective18CollectiveEpilogueINS2A_23Sm100TmaWarpSpecializedILi3ELi2ELi32ELb1ELb0EEEJNS5_IJSH_SG_SH_EEENS5_IJNSN_ISH_SC_EENSN_ISO_SC_EEEEENS_10bfloat16_tESM_S2J_SM_NS2A_6fusion15FusionCallbacksIS2E_NS2K_17LinearCombinationIS2J_fS2J_fLNS_15FloatRoundStyleE2EEES2F_S2I_JEEENS4_5SM1004TMEM4LOAD26SM100_TMEM_LOAD_32dp32b32xENS4_13SM90_TMA_LOADENS1L_INS1M_ILi2ELi4ELi3EEENS1O_ILi16EEENSN_INS5_IJS1Q_SO_EEES1W_EEEENS4_39AutoVectorizingCopyWithAssumedAlignmentILi128EEENS4_14SM90_TMA_STOREES2Z_S31_S31_EEEvvEEEEvNT_6ParamsE:
	.zero		3968


//--------------------- SYMBOLS --------------------------

	.type		.nv.reservedSmem.offset0,@object
	.size		.nv.reservedSmem.offset0,0x4
	.type		.nv.reservedSmem.cap,@object
	.size		.nv.reservedSmem.cap,0x4
	.type		__assertfail,@function
